// auto-generated by cutlass_sweep.sparse_gemm — config: {"arch": "sm_90", "cluster_m": 1, "cluster_n": 1, "dtype": "int8", "tile_k": 64, "tile_m": 256, "tile_n": 64}
#include "cutlass/cutlass.h"
#include "cutlass/gemm/collective/collective_builder.hpp"
#include "cutlass/gemm/device/gemm_universal_adapter.h"
#include "cutlass/gemm/kernel/gemm_universal.hpp"
#include "cutlass/epilogue/collective/collective_builder.hpp"

using Elem = int8_t;
using Acc  = int32_t;
using TileShape    = cute::Shape<cute::_256, cute::_64, cute::_64>;
using ClusterShape = cute::Shape<cute::_1, cute::_1, cute::_1>;

using CollectiveEpilogue = typename cutlass::epilogue::collective::CollectiveBuilder<
    cutlass::arch::Sm90, cutlass::arch::OpClassSparseTensorOp,
    TileShape, ClusterShape,
    cutlass::epilogue::collective::EpilogueTileAuto,
    Acc, Acc,
    Acc, cutlass::layout::ColumnMajor, 128 / cutlass::sizeof_bits<Acc>::value,
    Acc, cutlass::layout::ColumnMajor, 128 / cutlass::sizeof_bits<Acc>::value,
    cutlass::epilogue::collective::EpilogueScheduleAuto
  >::CollectiveOp;

using CollectiveMainloop = typename cutlass::gemm::collective::CollectiveBuilder<
    cutlass::arch::Sm90, cutlass::arch::OpClassSparseTensorOp,
    Elem, cutlass::layout::RowMajor, 128 / cutlass::sizeof_bits<Elem>::value,
    Elem, cutlass::layout::ColumnMajor, 128 / cutlass::sizeof_bits<Elem>::value,
    Acc,
    TileShape, ClusterShape,
    cutlass::gemm::collective::StageCountAutoCarveout<static_cast<int>(sizeof(typename CollectiveEpilogue::SharedStorage))>,
    cutlass::gemm::collective::KernelScheduleAuto
  >::CollectiveOp;

using GemmKernel = cutlass::gemm::kernel::GemmUniversal<
    cute::Shape<int,int,int,int>,
    CollectiveMainloop,
    CollectiveEpilogue
>;
using Gemm = cutlass::gemm::device::GemmUniversalAdapter<GemmKernel>;

auto* _anchor = &cutlass::device_kernel<GemmKernel>;


// ===== COMPILED SASS (sm_90a) =====

	.target	sm_90a

	.elftype	@"ET_EXEC"


//--------------------- .note.nv.tkinfo           --------------------------
	.section	.note.nv.tkinfo,"",@"SHT_NOTE"
	.sectionflags	@"SHF_NOTE_NV_TKINFO"
	.tkinfo
        /*0018*/ 	.word	0x00000002
        /*0030*/ 	.string	""
        /*0030*/ 	.string	"ptxas"
        /*0030*/ 	.string	"Cuda compilation tools, release 13.0, V13.0.88"
        /*0030*/ 	.string	"Build cuda_13.0.r13.0/compiler.36424714_0"
        /*0030*/ 	.string	"-arch sm_90a -m 64 "



//--------------------- .note.nv.cuinfo           --------------------------
	.section	.note.nv.cuinfo,"",@"SHT_NOTE"
	.sectionflags	@"SHF_NOTE_NV_CUINFO"
        /*0018*/ 	.short	0x0002
        /*001a*/ 	.short	0x005a
        /*001c*/ 	.short	0x0082
	.zero		2


//--------------------- .nv.info                  --------------------------
	.section	.nv.info,"",@"SHT_CUDA_INFO"
	.align	4


	//----- nvinfo : EIATTR_REGCOUNT
	.align		4
        /*0000*/ 	.byte	0x04, 0x2f
        /*0002*/ 	.short	(.L_12 - .L_11)
	.align		4
.L_11:
        /*0004*/ 	.word	index@(_ZN7cutlass13device_kernelINS_4gemm6kernel13GemmUniversalIN4cute5tupleIJiiiiEEENS1_10collective13CollectiveMmaINS1_40MainloopSm90TmaGmmaWarpSpecializedSparseILi16ENS5_IJNS4_1CILi1EEESB_SB_EEENS1_35KernelTmaWarpSpecializedCooperativeEEENS5_IJNSA_ILi256EEENSA_ILi64EEESG_EEEaNS5_IJNS4_6LayoutINS5_IJiNS5_IJNSA_ILi2EEEiEEEiEEENS5_IJlNS5_IJSB_SJ_EEElEEEEENSI_INS5_IJNS5_IJSG_iEEESP_iEEENS5_IJNS5_IJSG_NSA_ILi4096EEEEEENS5_IJSB_lEEElEEEEEEEEaNS5_IJlSB_lEEENS4_8TiledMMAINS4_8MMA_AtomIJNS4_4SM904GMMA6SPARSE27GMMA_64x64x64_S32S8S8_SS_TNILNS11_9SparseSelE0EEEEEENSI_INS5_IJSJ_SB_SB_EEENS5_IJSB_NSA_ILi0EEES18_EEEEENS5_IJNS4_10UnderscoreES1B_S1B_EEEEENS4_13SM90_TMA_LOADENS4_14ComposedLayoutINS4_7SwizzleILi1ELi4ELi3EEENS4_25smem_sparse_ptr_flag_bitsILi2ELi8EEENSI_INS5_IJNS5_IJSB_NSA_ILi8EEEEEENS5_IJSJ_NSA_ILi32EEEEEEEEENS5_IJNS5_IJS18_SG_EEESM_EEEEEEEvNS4_8identityES1E_NS1F_INS1G_ILi2ELi4ELi3EEENS4_18smem_ptr_flag_bitsILi8EEENSI_INS5_IJS1K_SG_EEENS5_IJSG_SB_EEEEEEEvS1T_EENS_8epilogue10collective6detail29Sm90TmaWarpSpecializedAdapterINS23_15DefaultEpilogueIiNS5_IJSB_llEEES27_NS22_6thread17LinearCombinationIiLi1EiiLNS28_9ScaleType4KindE0ELNS_15FloatRoundStyleE2EiEENS1_15EpilogueDefaultEEEEEvvEEEEvNT_6ParamsE)
        /*0008*/ 	.word	0x000000a8


	//----- nvinfo : EIATTR_FRAME_SIZE
	.align		4
.L_12:
        /*000c*/ 	.byte	0x04, 0x11
        /*000e*/ 	.short	(.L_14 - .L_13)
	.align		4
.L_13:
        /*0010*/ 	.word	index@(_ZN7cutlass13device_kernelINS_4gemm6kernel13GemmUniversalIN4cute5tupleIJiiiiEEENS1_10collective13CollectiveMmaINS1_40MainloopSm90TmaGmmaWarpSpecializedSparseILi16ENS5_IJNS4_1CILi1EEESB_SB_EEENS1_35KernelTmaWarpSpecializedCooperativeEEENS5_IJNSA_ILi256EEENSA_ILi64EEESG_EEEaNS5_IJNS4_6LayoutINS5_IJiNS5_IJNSA_ILi2EEEiEEEiEEENS5_IJlNS5_IJSB_SJ_EEElEEEEENSI_INS5_IJNS5_IJSG_iEEESP_iEEENS5_IJNS5_IJSG_NSA_ILi4096EEEEEENS5_IJSB_lEEElEEEEEEEEaNS5_IJlSB_lEEENS4_8TiledMMAINS4_8MMA_AtomIJNS4_4SM904GMMA6SPARSE27GMMA_64x64x64_S32S8S8_SS_TNILNS11_9SparseSelE0EEEEEENSI_INS5_IJSJ_SB_SB_EEENS5_IJSB_NSA_ILi0EEES18_EEEEENS5_IJNS4_10UnderscoreES1B_S1B_EEEEENS4_13SM90_TMA_LOADENS4_14ComposedLayoutINS4_7SwizzleILi1ELi4ELi3EEENS4_25smem_sparse_ptr_flag_bitsILi2ELi8EEENSI_INS5_IJNS5_IJSB_NSA_ILi8EEEEEENS5_IJSJ_NSA_ILi32EEEEEEEEENS5_IJNS5_IJS18_SG_EEESM_EEEEEEEvNS4_8identityES1E_NS1F_INS1G_ILi2ELi4ELi3EEENS4_18smem_ptr_flag_bitsILi8EEENSI_INS5_IJS1K_SG_EEENS5_IJSG_SB_EEEEEEEvS1T_EENS_8epilogue10collective6detail29Sm90TmaWarpSpecializedAdapterINS23_15DefaultEpilogueIiNS5_IJSB_llEEES27_NS22_6thread17LinearCombinationIiLi1EiiLNS28_9ScaleType4KindE0ELNS_15FloatRoundStyleE2EiEENS1_15EpilogueDefaultEEEEEvvEEEEvNT_6ParamsE)
        /*0014*/ 	.word	0x00000000


	//----- nvinfo : EIATTR_MIN_STACK_SIZE
	.align		4
.L_14:
        /*0018*/ 	.byte	0x04, 0x12
        /*001a*/ 	.short	(.L_16 - .L_15)
	.align		4
.L_15:
        /*001c*/ 	.word	index@(_ZN7cutlass13device_kernelINS_4gemm6kernel13GemmUniversalIN4cute5tupleIJiiiiEEENS1_10collective13CollectiveMmaINS1_40MainloopSm90TmaGmmaWarpSpecializedSparseILi16ENS5_IJNS4_1CILi1EEESB_SB_EEENS1_35KernelTmaWarpSpecializedCooperativeEEENS5_IJNSA_ILi256EEENSA_ILi64EEESG_EEEaNS5_IJNS4_6LayoutINS5_IJiNS5_IJNSA_ILi2EEEiEEEiEEENS5_IJlNS5_IJSB_SJ_EEElEEEEENSI_INS5_IJNS5_IJSG_iEEESP_iEEENS5_IJNS5_IJSG_NSA_ILi4096EEEEEENS5_IJSB_lEEElEEEEEEEEaNS5_IJlSB_lEEENS4_8TiledMMAINS4_8MMA_AtomIJNS4_4SM904GMMA6SPARSE27GMMA_64x64x64_S32S8S8_SS_TNILNS11_9SparseSelE0EEEEEENSI_INS5_IJSJ_SB_SB_EEENS5_IJSB_NSA_ILi0EEES18_EEEEENS5_IJNS4_10UnderscoreES1B_S1B_EEEEENS4_13SM90_TMA_LOADENS4_14ComposedLayoutINS4_7SwizzleILi1ELi4ELi3EEENS4_25smem_sparse_ptr_flag_bitsILi2ELi8EEENSI_INS5_IJNS5_IJSB_NSA_ILi8EEEEEENS5_IJSJ_NSA_ILi32EEEEEEEEENS5_IJNS5_IJS18_SG_EEESM_EEEEEEEvNS4_8identityES1E_NS1F_INS1G_ILi2ELi4ELi3EEENS4_18smem_ptr_flag_bitsILi8EEENSI_INS5_IJS1K_SG_EEENS5_IJSG_SB_EEEEEEEvS1T_EENS_8epilogue10collective6detail29Sm90TmaWarpSpecializedAdapterINS23_15DefaultEpilogueIiNS5_IJSB_llEEES27_NS22_6thread17LinearCombinationIiLi1EiiLNS28_9ScaleType4KindE0ELNS_15FloatRoundStyleE2EiEENS1_15EpilogueDefaultEEEEEvvEEEEvNT_6ParamsE)
        /*0020*/ 	.word	0x00000000
.L_16:


//--------------------- .nv.compat                --------------------------
	.section	.nv.compat,"",@"SHT_CUDA_COMPAT_INFO"
	.align	4
        /*0000*/ 	.byte	0x02, 0x09, 0x01, 0x00, 0x02, 0x02, 0x04, 0x00, 0x02, 0x05, 0x05, 0x00, 0x03, 0x07, 0x01, 0x01
        /*0010*/ 	.byte	0x02, 0x03, 0x01, 0x00, 0x02, 0x06, 0x01, 0x00, 0x04, 0x0b, 0x08, 0x00, 0x00, 0x00, 0x00, 0x00
        /*0020*/ 	.byte	0x00, 0x00, 0x00, 0x00


//--------------------- .nv.info._ZN7cutlass13device_kernelINS_4gemm6kernel13GemmUniversalIN4cute5tupleIJiiiiEEENS1_10collective13CollectiveMmaINS1_40MainloopSm90TmaGmmaWarpSpecializedSparseILi16ENS5_IJNS4_1CILi1EEESB_SB_EEENS1_35KernelTmaWarpSpecializedCooperativeEEENS5_IJNSA_ILi256EEENSA_ILi64EEESG_EEEaNS5_IJNS4_6LayoutINS5_IJiNS5_IJNSA_ILi2EEEiEEEiEEENS5_IJlNS5_IJSB_SJ_EEElEEEEENSI_INS5_IJNS5_IJSG_iEEESP_iEEENS5_IJNS5_IJSG_NSA_ILi4096EEEEEENS5_IJSB_lEEElEEEEEEEEaNS5_IJlSB_lEEENS4_8TiledMMAINS4_8MMA_AtomIJNS4_4SM904GMMA6SPARSE27GMMA_64x64x64_S32S8S8_SS_TNILNS11_9SparseSelE0EEEEEENSI_INS5_IJSJ_SB_SB_EEENS5_IJSB_NSA_ILi0EEES18_EEEEENS5_IJNS4_10UnderscoreES1B_S1B_EEEEENS4_13SM90_TMA_LOADENS4_14ComposedLayoutINS4_7SwizzleILi1ELi4ELi3EEENS4_25smem_sparse_ptr_flag_bitsILi2ELi8EEENSI_INS5_IJNS5_IJSB_NSA_ILi8EEEEEENS5_IJSJ_NSA_ILi32EEEEEEEEENS5_IJNS5_IJS18_SG_EEESM_EEEEEEEvNS4_8identityES1E_NS1F_INS1G_ILi2ELi4ELi3EEENS4_18smem_ptr_flag_bitsILi8EEENSI_INS5_IJS1K_SG_EEENS5_IJSG_SB_EEEEEEEvS1T_EENS_8epilogue10collective6detail29Sm90TmaWarpSpecializedAdapterINS23_15DefaultEpilogueIiNS5_IJSB_llEEES27_NS22_6thread17LinearCombinationIiLi1EiiLNS28_9ScaleType4KindE0ELNS_15FloatRoundStyleE2EiEENS1_15EpilogueDefaultEEEEEvvEEEEvNT_6ParamsE --------------------------
	.section	.nv.info._ZN7cutlass13device_kernelINS_4gemm6kernel13GemmUniversalIN4cute5tupleIJiiiiEEENS1_10collective13CollectiveMmaINS1_40MainloopSm90TmaGmmaWarpSpecializedSparseILi16ENS5_IJNS4_1CILi1EEESB_SB_EEENS1_35KernelTmaWarpSpecializedCooperativeEEENS5_IJNSA_ILi256EEENSA_ILi64EEESG_EEEaNS5_IJNS4_6LayoutINS5_IJiNS5_IJNSA_ILi2EEEiEEEiEEENS5_IJlNS5_IJSB_SJ_EEElEEEEENSI_INS5_IJNS5_IJSG_iEEESP_iEEENS5_IJNS5_IJSG_NSA_ILi4096EEEEEENS5_IJSB_lEEElEEEEEEEEaNS5_IJlSB_lEEENS4_8TiledMMAINS4_8MMA_AtomIJNS4_4SM904GMMA6SPARSE27GMMA_64x64x64_S32S8S8_SS_TNILNS11_9SparseSelE0EEEEEENSI_INS5_IJSJ_SB_SB_EEENS5_IJSB_NSA_ILi0EEES18_EEEEENS5_IJNS4_10UnderscoreES1B_S1B_EEEEENS4_13SM90_TMA_LOADENS4_14ComposedLayoutINS4_7SwizzleILi1ELi4ELi3EEENS4_25smem_sparse_ptr_flag_bitsILi2ELi8EEENSI_INS5_IJNS5_IJSB_NSA_ILi8EEEEEENS5_IJSJ_NSA_ILi32EEEEEEEEENS5_IJNS5_IJS18_SG_EEESM_EEEEEEEvNS4_8identityES1E_NS1F_INS1G_ILi2ELi4ELi3EEENS4_18smem_ptr_flag_bitsILi8EEENSI_INS5_IJS1K_SG_EEENS5_IJSG_SB_EEEEEEEvS1T_EENS_8epilogue10collective6detail29Sm90TmaWarpSpecializedAdapterINS23_15DefaultEpilogueIiNS5_IJSB_llEEES27_NS22_6thread17LinearCombinationIiLi1EiiLNS28_9ScaleType4KindE0ELNS_15FloatRoundStyleE2EiEENS1_15EpilogueDefaultEEEEEvvEEEEvNT_6ParamsE,"",@"SHT_CUDA_INFO"
	.sectionflags	@""
	.align	4


	//----- nvinfo : EIATTR_CUDA_API_VERSION
	.align		4
        /*0000*/ 	.byte	0x04, 0x37
        /*0002*/ 	.short	(.L_18 - .L_17)
.L_17:
        /*0004*/ 	.word	0x00000082


	//----- nvinfo : EIATTR_KPARAM_INFO
	.align		4
.L_18:
        /*0008*/ 	.byte	0x04, 0x17
        /*000a*/ 	.short	(.L_20 - .L_19)
.L_19:
        /*000c*/ 	.word	0x00000000
        /*0010*/ 	.short	0x0000
        /*0012*/ 	.short	0x0070
        /*0014*/ 	.byte	0x00, 0xf0, 0x01, 0x14


	//----- nvinfo : EIATTR_SPARSE_MMA_MASK
	.align		4
.L_20:
        /*0018*/ 	.byte	0x03, 0x50
        /*001a*/ 	.short	0x0004


	//----- nvinfo : EIATTR_MAXREG_COUNT
	.align		4
        /*001c*/ 	.byte	0x03, 0x1b
        /*001e*/ 	.short	0x00a8


	//----- nvinfo : EIATTR_NUM_BARRIERS
	.align		4
        /*0020*/ 	.byte	0x02, 0x4c
        /*0022*/ 	.byte	0x01
	.zero		1


	//----- nvinfo : EIATTR_MERCURY_ISA_VERSION
	.align		4
        /*0024*/ 	.byte	0x03, 0x5f
        /*0026*/ 	.short	0x0101


	//----- nvinfo : EIATTR_INT_WARP_WIDE_INSTR_OFFSETS
	.align		4
        /*0028*/ 	.byte	0x04, 0x31
        /*002a*/ 	.short	(.L_22 - .L_21)


	//   ....[0]....
.L_21:
        /*002c*/ 	.word	0x000005a0


	//   ....[1]....
        /*0030*/ 	.word	0x000005b0


	//   ....[2]....
        /*0034*/ 	.word	0x000006d0


	//----- nvinfo : EIATTR_COOP_GROUP_MASK_REGIDS
	.align		4
.L_22:
        /*0038*/ 	.byte	0x04, 0x29
        /*003a*/ 	.short	(.L_24 - .L_23)


	//   ....[0]....
.L_23:
        /*003c*/ 	.word	0xffffffff


	//   ....[1]....
        /*0040*/ 	.word	0xffffffff


	//   ....[2]....
        /*0044*/ 	.word	0xffffffff


	//   ....[3]....
        /*0048*/ 	.word	0xffffffff


	//   ....[4]....
        /*004c*/ 	.word	0xffffffff


	//----- nvinfo : EIATTR_COOP_GROUP_INSTR_OFFSETS
	.align		4
.L_24:
        /*0050*/ 	.byte	0x04, 0x28
        /*0052*/ 	.short	(.L_26 - .L_25)


	//   ....[0]....
.L_25:
        /*0054*/ 	.word	0x00000060


	//   ....[1]....
        /*0058*/ 	.word	0x00000070


	//   ....[2]....
        /*005c*/ 	.word	0x00000160


	//   ....[3]....
        /*0060*/ 	.word	0x000004a0


	//   ....[4]....
        /*0064*/ 	.word	0x00001450


	//----- nvinfo : EIATTR_REG_RECONFIG
	.align		4
.L_26:
        /*0068*/ 	.byte	0x01, 0x54
	.zero		2


	//----- nvinfo : EIATTR_MBARRIER_INSTR_OFFSETS
	.align		4
        /*006c*/ 	.byte	0x04, 0x39
        /*006e*/ 	.short	(.L_28 - .L_27)


	//   ....[0]....
.L_27:
        /*0070*/ 	.word	0x00000280
        /*0074*/ 	.word	0x000000ff
        /*0078*/ 	.word	0x00000000
        /*007c*/ 	.short	0x0100
        /*007e*/ 	.byte	0x08
	.zero		1


	//   ....[1]....
        /*0080*/ 	.word	0x00000290
        /*0084*/ 	.word	0x000000ff
        /*0088*/ 	.word	0x00000080
        /*008c*/ 	.short	0x0100
        /*008e*/ 	.byte	0x08
	.zero		1


	//   ....[2]....
        /*0090*/ 	.word	0x000002a0
        /*0094*/ 	.word	0x000000ff
        /*0098*/ 	.word	0x00000008
        /*009c*/ 	.short	0x0100
        /*009e*/ 	.byte	0x08
	.zero		1


	//   ....[3]....
        /*00a0*/ 	.word	0x000002b0
        /*00a4*/ 	.word	0x000000ff
        /*00a8*/ 	.word	0x00000088
        /*00ac*/ 	.short	0x0100
        /*00ae*/ 	.byte	0x08
	.zero		1


	//   ....[4]....
        /*00b0*/ 	.word	0x000002c0
        /*00b4*/ 	.word	0x000000ff
        /*00b8*/ 	.word	0x00000010
        /*00bc*/ 	.short	0x0100
        /*00be*/ 	.byte	0x08
	.zero		1


	//   ....[5]....
        /*00c0*/ 	.word	0x000002d0
        /*00c4*/ 	.word	0x000000ff
        /*00c8*/ 	.word	0x00000090
        /*00cc*/ 	.short	0x0100
        /*00ce*/ 	.byte	0x08
	.zero		1


	//   ....[6]....
        /*00d0*/ 	.word	0x000002e0
        /*00d4*/ 	.word	0x000000ff
        /*00d8*/ 	.word	0x00000018
        /*00dc*/ 	.short	0x0100
        /*00de*/ 	.byte	0x08
	.zero		1


	//   ....[7]....
        /*00e0*/ 	.word	0x000002f0
        /*00e4*/ 	.word	0x000000ff
        /*00e8*/ 	.word	0x00000098
        /*00ec*/ 	.short	0x0100
        /*00ee*/ 	.byte	0x08
	.zero		1


	//   ....[8]....
        /*00f0*/ 	.word	0x00000300
        /*00f4*/ 	.word	0x000000ff
        /*00f8*/ 	.word	0x00000020
        /*00fc*/ 	.short	0x0100
        /*00fe*/ 	.byte	0x08
	.zero		1


	//   ....[9]....
        /*0100*/ 	.word	0x00000310
        /*0104*/ 	.word	0x000000ff
        /*0108*/ 	.word	0x000000a0
        /*010c*/ 	.short	0x0100
        /*010e*/ 	.byte	0x08
	.zero		1


	//   ....[10]....
        /*0110*/ 	.word	0x00000320
        /*0114*/ 	.word	0x000000ff
        /*0118*/ 	.word	0x00000028
        /*011c*/ 	.short	0x0100
        /*011e*/ 	.byte	0x08
	.zero		1


	//   ....[11]....
        /*0120*/ 	.word	0x00000330
        /*0124*/ 	.word	0x000000ff
        /*0128*/ 	.word	0x000000a8
        /*012c*/ 	.short	0x0100
        /*012e*/ 	.byte	0x08
	.zero		1


	//   ....[12]....
        /*0130*/ 	.word	0x00000340
        /*0134*/ 	.word	0x000000ff
        /*0138*/ 	.word	0x00000030
        /*013c*/ 	.short	0x0100
        /*013e*/ 	.byte	0x08
	.zero		1


	//   ....[13]....
        /*0140*/ 	.word	0x00000350
        /*0144*/ 	.word	0x000000ff
        /*0148*/ 	.word	0x000000b0
        /*014c*/ 	.short	0x0100
        /*014e*/ 	.byte	0x08
	.zero		1


	//   ....[14]....
        /*0150*/ 	.word	0x00000360
        /*0154*/ 	.word	0x000000ff
        /*0158*/ 	.word	0x00000038
        /*015c*/ 	.short	0x0100
        /*015e*/ 	.byte	0x08
	.zero		1


	//   ....[15]....
        /*0160*/ 	.word	0x00000370
        /*0164*/ 	.word	0x000000ff
        /*0168*/ 	.word	0x000000b8
        /*016c*/ 	.short	0x0100
        /*016e*/ 	.byte	0x08
	.zero		1


	//   ....[16]....
        /*0170*/ 	.word	0x00000380
        /*0174*/ 	.word	0x000000ff
        /*0178*/ 	.word	0x00000040
        /*017c*/ 	.short	0x0100
        /*017e*/ 	.byte	0x08
	.zero		1


	//   ....[17]....
        /*0180*/ 	.word	0x00000390
        /*0184*/ 	.word	0x000000ff
        /*0188*/ 	.word	0x000000c0
        /*018c*/ 	.short	0x0100
        /*018e*/ 	.byte	0x08
	.zero		1


	//   ....[18]....
        /*0190*/ 	.word	0x000003a0
        /*0194*/ 	.word	0x000000ff
        /*0198*/ 	.word	0x00000048
        /*019c*/ 	.short	0x0100
        /*019e*/ 	.byte	0x08
	.zero		1


	//   ....[19]....
        /*01a0*/ 	.word	0x000003b0
        /*01a4*/ 	.word	0x000000ff
        /*01a8*/ 	.word	0x000000c8
        /*01ac*/ 	.short	0x0100
        /*01ae*/ 	.byte	0x08
	.zero		1


	//   ....[20]....
        /*01b0*/ 	.word	0x000003c0
        /*01b4*/ 	.word	0x000000ff
        /*01b8*/ 	.word	0x00000050
        /*01bc*/ 	.short	0x0100
        /*01be*/ 	.byte	0x08
	.zero		1


	//   ....[21]....
        /*01c0*/ 	.word	0x000003d0
        /*01c4*/ 	.word	0x000000ff
        /*01c8*/ 	.word	0x000000d0
        /*01cc*/ 	.short	0x0100
        /*01ce*/ 	.byte	0x08
	.zero		1


	//   ....[22]....
        /*01d0*/ 	.word	0x000003e0
        /*01d4*/ 	.word	0x000000ff
        /*01d8*/ 	.word	0x00000058
        /*01dc*/ 	.short	0x0100
        /*01de*/ 	.byte	0x08
	.zero		1


	//   ....[23]....
        /*01e0*/ 	.word	0x000003f0
        /*01e4*/ 	.word	0x000000ff
        /*01e8*/ 	.word	0x000000d8
        /*01ec*/ 	.short	0x0100
        /*01ee*/ 	.byte	0x08
	.zero		1


	//   ....[24]....
        /*01f0*/ 	.word	0x00000400
        /*01f4*/ 	.word	0x000000ff
        /*01f8*/ 	.word	0x00000060
        /*01fc*/ 	.short	0x0100
        /*01fe*/ 	.byte	0x08
	.zero		1


	//   ....[25]....
        /*0200*/ 	.word	0x00000410
        /*0204*/ 	.word	0x000000ff
        /*0208*/ 	.word	0x000000e0
        /*020c*/ 	.short	0x0100
        /*020e*/ 	.byte	0x08
	.zero		1


	//   ....[26]....
        /*0210*/ 	.word	0x00000420
        /*0214*/ 	.word	0x000000ff
        /*0218*/ 	.word	0x00000068
        /*021c*/ 	.short	0x0100
        /*021e*/ 	.byte	0x08
	.zero		1


	//   ....[27]....
        /*0220*/ 	.word	0x00000430
        /*0224*/ 	.word	0x000000ff
        /*0228*/ 	.word	0x000000e8
        /*022c*/ 	.short	0x0100
        /*022e*/ 	.byte	0x08
	.zero		1


	//   ....[28]....
        /*0230*/ 	.word	0x00000440
        /*0234*/ 	.word	0x000000ff
        /*0238*/ 	.word	0x00000070
        /*023c*/ 	.short	0x0100
        /*023e*/ 	.byte	0x08
	.zero		1


	//   ....[29]....
        /*0240*/ 	.word	0x00000450
        /*0244*/ 	.word	0x000000ff
        /*0248*/ 	.word	0x000000f0
        /*024c*/ 	.short	0x0100
        /*024e*/ 	.byte	0x08
	.zero		1


	//   ....[30]....
        /*0250*/ 	.word	0x00000460
        /*0254*/ 	.word	0x000000ff
        /*0258*/ 	.word	0x00000078
        /*025c*/ 	.short	0x0100
        /*025e*/ 	.byte	0x08
	.zero		1


	//   ....[31]....
        /*0260*/ 	.word	0x00000470
        /*0264*/ 	.word	0x000000ff
        /*0268*/ 	.word	0x000000f8
        /*026c*/ 	.short	0x0100
        /*026e*/ 	.byte	0x08
	.zero		1


	//   ....[32]....
        /*0270*/ 	.word	0x00000760
        /*0274*/ 	.word	0x000000ff
        /*0278*/ 	.word	0x00000110
        /*027c*/ 	.short	0x0100
        /*027e*/ 	.byte	0x08
	.zero		1


	//   ....[33]....
        /*0280*/ 	.word	0x000007b0
        /*0284*/ 	.word	0x000000ff
        /*0288*/ 	.word	0x00000118
        /*028c*/ 	.short	0x0100
        /*028e*/ 	.byte	0x08
	.zero		1


	//   ....[34]....
        /*0290*/ 	.word	0x000017e0
        /*0294*/ 	.word	0x000000ff
        /*0298*/ 	.word	0x00000000
        /*029c*/ 	.short	0x010a
        /*029e*/ 	.byte	0x08
	.zero		1


	//   ....[35]....
        /*02a0*/ 	.word	0x00001840
        /*02a4*/ 	.word	0x000000ff
        /*02a8*/ 	.word	0x00000000
        /*02ac*/ 	.short	0x010a
        /*02ae*/ 	.byte	0x08
	.zero		1


	//   ....[36]....
        /*02b0*/ 	.word	0x000019c0
        /*02b4*/ 	.word	0x00000009
        /*02b8*/ 	.word	0x00000000
        /*02bc*/ 	.short	0x0101
        /*02be*/ 	.byte	0x3f
	.zero		1


	//   ....[37]....
        /*02c0*/ 	.word	0x00007340
        /*02c4*/ 	.word	0x00000014
        /*02c8*/ 	.word	0x00000080
        /*02cc*/ 	.short	0x010a
        /*02ce*/ 	.byte	0x3f
	.zero		1


	//   ....[38]....
        /*02d0*/ 	.word	0x000077c0
        /*02d4*/ 	.word	0x00000007
        /*02d8*/ 	.word	0x00000118
        /*02dc*/ 	.short	0x0101
        /*02de*/ 	.byte	0x3f
	.zero		1


	//   ....[39]....
        /*02e0*/ 	.word	0x00007ec0
        /*02e4*/ 	.word	0x00000007
        /*02e8*/ 	.word	0x00000000
        /*02ec*/ 	.short	0x010a
        /*02ee*/ 	.byte	0x3f
	.zero		1


	//   ....[40]....
        /*02f0*/ 	.word	0x00007f40
        /*02f4*/ 	.word	0x00000009
        /*02f8*/ 	.word	0x00000000
        /*02fc*/ 	.short	0x010a
        /*02fe*/ 	.byte	0x3f
	.zero		1


	//   ....[41]....
        /*0300*/ 	.word	0x00007fd0
        /*0304*/ 	.word	0x00000006
        /*0308*/ 	.word	0x00000000
        /*030c*/ 	.short	0x010a
        /*030e*/ 	.byte	0x3f
	.zero		1


	//   ....[42]....
        /*0310*/ 	.word	0x00008060
        /*0314*/ 	.word	0x00000009
        /*0318*/ 	.word	0x00000000
        /*031c*/ 	.short	0x010a
        /*031e*/ 	.byte	0x3f
	.zero		1


	//   ....[43]....
        /*0320*/ 	.word	0x000080f0
        /*0324*/ 	.word	0x00000006
        /*0328*/ 	.word	0x00000000
        /*032c*/ 	.short	0x010a
        /*032e*/ 	.byte	0x3f
	.zero		1


	//   ....[44]....
        /*0330*/ 	.word	0x00008180
        /*0334*/ 	.word	0x00000009
        /*0338*/ 	.word	0x00000000
        /*033c*/ 	.short	0x010a
        /*033e*/ 	.byte	0x3f
	.zero		1


	//   ....[45]....
        /*0340*/ 	.word	0x00008210
        /*0344*/ 	.word	0x00000006
        /*0348*/ 	.word	0x00000000
        /*034c*/ 	.short	0x010a
        /*034e*/ 	.byte	0x3f
	.zero		1


	//   ....[46]....
        /*0350*/ 	.word	0x000082a0
        /*0354*/ 	.word	0x00000009
        /*0358*/ 	.word	0x00000000
        /*035c*/ 	.short	0x010a
        /*035e*/ 	.byte	0x3f
	.zero		1


	//   ....[47]....
        /*0360*/ 	.word	0x00008330
        /*0364*/ 	.word	0x00000006
        /*0368*/ 	.word	0x00000000
        /*036c*/ 	.short	0x010a
        /*036e*/ 	.byte	0x3f
	.zero		1


	//   ....[48]....
        /*0370*/ 	.word	0x000083c0
        /*0374*/ 	.word	0x00000009
        /*0378*/ 	.word	0x00000000
        /*037c*/ 	.short	0x010a
        /*037e*/ 	.byte	0x3f
	.zero		1


	//   ....[49]....
        /*0380*/ 	.word	0x00008450
        /*0384*/ 	.word	0x00000006
        /*0388*/ 	.word	0x00000000
        /*038c*/ 	.short	0x010a
        /*038e*/ 	.byte	0x3f
	.zero		1


	//   ....[50]....
        /*0390*/ 	.word	0x000084e0
        /*0394*/ 	.word	0x00000009
        /*0398*/ 	.word	0x00000000
        /*039c*/ 	.short	0x010a
        /*039e*/ 	.byte	0x3f
	.zero		1


	//   ....[51]....
        /*03a0*/ 	.word	0x00008570
        /*03a4*/ 	.word	0x00000006
        /*03a8*/ 	.word	0x00000000
        /*03ac*/ 	.short	0x010a
        /*03ae*/ 	.byte	0x3f
	.zero		1


	//   ....[52]....
        /*03b0*/ 	.word	0x00008600
        /*03b4*/ 	.word	0x00000009
        /*03b8*/ 	.word	0x00000000
        /*03bc*/ 	.short	0x010a
        /*03be*/ 	.byte	0x3f
	.zero		1


	//   ....[53]....
        /*03c0*/ 	.word	0x00008690
        /*03c4*/ 	.word	0x00000006
        /*03c8*/ 	.word	0x00000000
        /*03cc*/ 	.short	0x010a
        /*03ce*/ 	.byte	0x3f
	.zero		1


	//   ....[54]....
        /*03d0*/ 	.word	0x00008720
        /*03d4*/ 	.word	0x00000003
        /*03d8*/ 	.word	0x00000000
        /*03dc*/ 	.short	0x010a
        /*03de*/ 	.byte	0x3f
	.zero		1


	//   ....[55]....
        /*03e0*/ 	.word	0x00008790
        /*03e4*/ 	.word	0x0000000c
        /*03e8*/ 	.word	0x00000000
        /*03ec*/ 	.short	0x010a
        /*03ee*/ 	.byte	0x3f
	.zero		1


	//   ....[56]....
        /*03f0*/ 	.word	0x00008860
        /*03f4*/ 	.word	0x00000014
        /*03f8*/ 	.word	0x00000080
        /*03fc*/ 	.short	0x010a
        /*03fe*/ 	.byte	0x3f
	.zero		1


	//   ....[57]....
        /*0400*/ 	.word	0x00008940
        /*0404*/ 	.word	0x00000007
        /*0408*/ 	.word	0x00000000
        /*040c*/ 	.short	0x010a
        /*040e*/ 	.byte	0x3f
	.zero		1


	//   ....[58]....
        /*0410*/ 	.word	0x00008990
        /*0414*/ 	.word	0x00000009
        /*0418*/ 	.word	0x00000000
        /*041c*/ 	.short	0x010a
        /*041e*/ 	.byte	0x3f
	.zero		1


	//   ....[59]....
        /*0420*/ 	.word	0x000089e0
        /*0424*/ 	.word	0x00000006
        /*0428*/ 	.word	0x00000000
        /*042c*/ 	.short	0x010a
        /*042e*/ 	.byte	0x3f
	.zero		1


	//   ....[60]....
        /*0430*/ 	.word	0x00008a30
        /*0434*/ 	.word	0x00000009
        /*0438*/ 	.word	0x00000000
        /*043c*/ 	.short	0x010a
        /*043e*/ 	.byte	0x3f
	.zero		1


	//   ....[61]....
        /*0440*/ 	.word	0x00008a80
        /*0444*/ 	.word	0x00000006
        /*0448*/ 	.word	0x00000000
        /*044c*/ 	.short	0x010a
        /*044e*/ 	.byte	0x3f
	.zero		1


	//   ....[62]....
        /*0450*/ 	.word	0x00008ad0
        /*0454*/ 	.word	0x00000009
        /*0458*/ 	.word	0x00000000
        /*045c*/ 	.short	0x010a
        /*045e*/ 	.byte	0x3f
	.zero		1


	//   ....[63]....
        /*0460*/ 	.word	0x00008b20
        /*0464*/ 	.word	0x00000006
        /*0468*/ 	.word	0x00000000
        /*046c*/ 	.short	0x010a
        /*046e*/ 	.byte	0x3f
	.zero		1


	//   ....[64]....
        /*0470*/ 	.word	0x00008b70
        /*0474*/ 	.word	0x00000009
        /*0478*/ 	.word	0x00000000
        /*047c*/ 	.short	0x010a
        /*047e*/ 	.byte	0x3f
	.zero		1


	//   ....[65]....
        /*0480*/ 	.word	0x00008bc0
        /*0484*/ 	.word	0x00000006
        /*0488*/ 	.word	0x00000000
        /*048c*/ 	.short	0x010a
        /*048e*/ 	.byte	0x3f
	.zero		1


	//   ....[66]....
        /*0490*/ 	.word	0x00008c10
        /*0494*/ 	.word	0x00000009
        /*0498*/ 	.word	0x00000000
        /*049c*/ 	.short	0x010a
        /*049e*/ 	.byte	0x3f
	.zero		1


	//   ....[67]....
        /*04a0*/ 	.word	0x00008c60
        /*04a4*/ 	.word	0x00000006
        /*04a8*/ 	.word	0x00000000
        /*04ac*/ 	.short	0x010a
        /*04ae*/ 	.byte	0x3f
	.zero		1


	//   ....[68]....
        /*04b0*/ 	.word	0x00008cb0
        /*04b4*/ 	.word	0x00000009
        /*04b8*/ 	.word	0x00000000
        /*04bc*/ 	.short	0x010a
        /*04be*/ 	.byte	0x3f
	.zero		1


	//   ....[69]....
        /*04c0*/ 	.word	0x00008d00
        /*04c4*/ 	.word	0x00000006
        /*04c8*/ 	.word	0x00000000
        /*04cc*/ 	.short	0x010a
        /*04ce*/ 	.byte	0x3f
	.zero		1


	//   ....[70]....
        /*04d0*/ 	.word	0x00008d50
        /*04d4*/ 	.word	0x00000009
        /*04d8*/ 	.word	0x00000000
        /*04dc*/ 	.short	0x010a
        /*04de*/ 	.byte	0x3f
	.zero		1


	//   ....[71]....
        /*04e0*/ 	.word	0x00008da0
        /*04e4*/ 	.word	0x00000006
        /*04e8*/ 	.word	0x00000000
        /*04ec*/ 	.short	0x010a
        /*04ee*/ 	.byte	0x3f
	.zero		1


	//----- nvinfo : EIATTR_NUM_MBARRIERS
	.align		4
.L_28:
        /*04f0*/ 	.byte	0x03, 0x38
        /*04f2*/ 	.short	0x0022


	//----- nvinfo : EIATTR_EXIT_INSTR_OFFSETS
	.align		4
        /*04f4*/ 	.byte	0x04, 0x1c
        /*04f6*/ 	.short	(.L_30 - .L_29)


	//   ....[0]....
.L_29:
        /*04f8*/ 	.word	0x00000850


	//   ....[1]....
        /*04fc*/ 	.word	0x00001110


	//   ....[2]....
        /*0500*/ 	.word	0x00006a10


	//   ....[3]....
        /*0504*/ 	.word	0x00007040


	//   ....[4]....
        /*0508*/ 	.word	0x00008770


	//----- nvinfo : EIATTR_MAX_THREADS
	.align		4
.L_30:
        /*050c*/ 	.byte	0x04, 0x05
        /*050e*/ 	.short	(.L_32 - .L_31)
.L_31:
        /*0510*/ 	.word	0x00000180
        /*0514*/ 	.word	0x00000001
        /*0518*/ 	.word	0x00000001


	//----- nvinfo : EIATTR_CRS_STACK_SIZE
	.align		4
.L_32:
        /*051c*/ 	.byte	0x04, 0x1e
        /*051e*/ 	.short	(.L_34 - .L_33)
.L_33:
        /*0520*/ 	.word	0x00000000


	//----- nvinfo : EIATTR_CBANK_PARAM_SIZE
	.align		4
.L_34:
        /*0524*/ 	.byte	0x03, 0x19
        /*0526*/ 	.short	0x0570


	//----- nvinfo : EIATTR_PARAM_CBANK
	.align		4
        /*0528*/ 	.byte	0x04, 0x0a
        /*052a*/ 	.short	(.L_36 - .L_35)
	.align		4
.L_35:
        /*052c*/ 	.word	index@(.nv.constant0._ZN7cutlass13device_kernelINS_4gemm6kernel13GemmUniversalIN4cute5tupleIJiiiiEEENS1_10collective13CollectiveMmaINS1_40MainloopSm90TmaGmmaWarpSpecializedSparseILi16ENS5_IJNS4_1CILi1EEESB_SB_EEENS1_35KernelTmaWarpSpecializedCooperativeEEENS5_IJNSA_ILi256EEENSA_ILi64EEESG_EEEaNS5_IJNS4_6LayoutINS5_IJiNS5_IJNSA_ILi2EEEiEEEiEEENS5_IJlNS5_IJSB_SJ_EEElEEEEENSI_INS5_IJNS5_IJSG_iEEESP_iEEENS5_IJNS5_IJSG_NSA_ILi4096EEEEEENS5_IJSB_lEEElEEEEEEEEaNS5_IJlSB_lEEENS4_8TiledMMAINS4_8MMA_AtomIJNS4_4SM904GMMA6SPARSE27GMMA_64x64x64_S32S8S8_SS_TNILNS11_9SparseSelE0EEEEEENSI_INS5_IJSJ_SB_SB_EEENS5_IJSB_NSA_ILi0EEES18_EEEEENS5_IJNS4_10UnderscoreES1B_S1B_EEEEENS4_13SM90_TMA_LOADENS4_14ComposedLayoutINS4_7SwizzleILi1ELi4ELi3EEENS4_25smem_sparse_ptr_flag_bitsILi2ELi8EEENSI_INS5_IJNS5_IJSB_NSA_ILi8EEEEEENS5_IJSJ_NSA_ILi32EEEEEEEEENS5_IJNS5_IJS18_SG_EEESM_EEEEEEEvNS4_8identityES1E_NS1F_INS1G_ILi2ELi4ELi3EEENS4_18smem_ptr_flag_bitsILi8EEENSI_INS5_IJS1K_SG_EEENS5_IJSG_SB_EEEEEEEvS1T_EENS_8epilogue10collective6detail29Sm90TmaWarpSpecializedAdapterINS23_15DefaultEpilogueIiNS5_IJSB_llEEES27_NS22_6thread17LinearCombinationIiLi1EiiLNS28_9ScaleType4KindE0ELNS_15FloatRoundStyleE2EiEENS1_15EpilogueDefaultEEEEEvvEEEEvNT_6ParamsE)
        /*0530*/ 	.short	0x0210
        /*0532*/ 	.short	0x0570


	//----- nvinfo : EIATTR_SW_WAR
	.align		4
.L_36:
        /*0534*/ 	.byte	0x04, 0x36
        /*0536*/ 	.short	(.L_38 - .L_37)
.L_37:
        /*0538*/ 	.word	0x00000008
.L_38:


//--------------------- .nv.callgraph             --------------------------
	.section	.nv.callgraph,"",@"SHT_CUDA_CALLGRAPH"
	.align	4
	.sectionentsize	8
	.align		4
        /*0000*/ 	.word	0x00000000
	.align		4
        /*0004*/ 	.word	0xffffffff
	.align		4
        /*0008*/ 	.word	0x00000000
	.align		4
        /*000c*/ 	.word	0xfffffffe
	.align		4
        /*0010*/ 	.word	0x00000000
	.align		4
        /*0014*/ 	.word	0xfffffffd
	.align		4
        /*0018*/ 	.word	0x00000000
	.align		4
        /*001c*/ 	.word	0xfffffffc


//--------------------- .nv.constant4             --------------------------
	.section	.nv.constant4,"a",@progbits
	.align	8
	.align		8
.nv.constant4:
        /*0000*/ 	.dword	_ZN39_INTERNAL_e482656b_4_k_cu_819852cb_27874cuda3std3__45__cpo5beginE
	.align		8
        /*0008*/ 	.dword	_ZN39_INTERNAL_e482656b_4_k_cu_819852cb_27874cuda3std3__45__cpo3endE
	.align		8
        /*0010*/ 	.dword	_ZN39_INTERNAL_e482656b_4_k_cu_819852cb_27874cuda3std3__45__cpo6cbeginE
	.align		8
        /*0018*/ 	.dword	_ZN39_INTERNAL_e482656b_4_k_cu_819852cb_27874cuda3std3__45__cpo4cendE
	.align		8
        /*0020*/ 	.dword	_ZN39_INTERNAL_e482656b_4_k_cu_819852cb_27874cuda3std3__441_GLOBAL__N__e482656b_4_k_cu_819852cb_27876ignoreE
	.align		8
        /*0028*/ 	.dword	_ZN39_INTERNAL_e482656b_4_k_cu_819852cb_27874cuda3std3__419piecewise_constructE
	.align		8
        /*0030*/ 	.dword	_ZN39_INTERNAL_e482656b_4_k_cu_819852cb_27874cuda3std3__48in_placeE
	.align		8
        /*0038*/ 	.dword	_ZN39_INTERNAL_e482656b_4_k_cu_819852cb_27874cuda3std6ranges3__45__cpo4swapE
	.align		8
        /*0040*/ 	.dword	_ZN39_INTERNAL_e482656b_4_k_cu_819852cb_27874cuda3std6ranges3__45__cpo9iter_moveE
	.align		8
        /*0048*/ 	.dword	_ZN39_INTERNAL_e482656b_4_k_cu_819852cb_27874cute7productE
	.align		8
        /*0050*/ 	.dword	_ZN39_INTERNAL_e482656b_4_k_cu_819852cb_27874cute1_E


//--------------------- .text._ZN7cutlass13device_kernelINS_4gemm6kernel13GemmUniversalIN4cute5tupleIJiiiiEEENS1_10collective13CollectiveMmaINS1_40MainloopSm90TmaGmmaWarpSpecializedSparseILi16ENS5_IJNS4_1CILi1EEESB_SB_EEENS1_35KernelTmaWarpSpecializedCooperativeEEENS5_IJNSA_ILi256EEENSA_ILi64EEESG_EEEaNS5_IJNS4_6LayoutINS5_IJiNS5_IJNSA_ILi2EEEiEEEiEEENS5_IJlNS5_IJSB_SJ_EEElEEEEENSI_INS5_IJNS5_IJSG_iEEESP_iEEENS5_IJNS5_IJSG_NSA_ILi4096EEEEEENS5_IJSB_lEEElEEEEEEEEaNS5_IJlSB_lEEENS4_8TiledMMAINS4_8MMA_AtomIJNS4_4SM904GMMA6SPARSE27GMMA_64x64x64_S32S8S8_SS_TNILNS11_9SparseSelE0EEEEEENSI_INS5_IJSJ_SB_SB_EEENS5_IJSB_NSA_ILi0EEES18_EEEEENS5_IJNS4_10UnderscoreES1B_S1B_EEEEENS4_13SM90_TMA_LOADENS4_14ComposedLayoutINS4_7SwizzleILi1ELi4ELi3EEENS4_25smem_sparse_ptr_flag_bitsILi2ELi8EEENSI_INS5_IJNS5_IJSB_NSA_ILi8EEEEEENS5_IJSJ_NSA_ILi32EEEEEEEEENS5_IJNS5_IJS18_SG_EEESM_EEEEEEEvNS4_8identityES1E_NS1F_INS1G_ILi2ELi4ELi3EEENS4_18smem_ptr_flag_bitsILi8EEENSI_INS5_IJS1K_SG_EEENS5_IJSG_SB_EEEEEEEvS1T_EENS_8epilogue10collective6detail29Sm90TmaWarpSpecializedAdapterINS23_15DefaultEpilogueIiNS5_IJSB_llEEES27_NS22_6thread17LinearCombinationIiLi1EiiLNS28_9ScaleType4KindE0ELNS_15FloatRoundStyleE2EiEENS1_15EpilogueDefaultEEEEEvvEEEEvNT_6ParamsE --------------------------
	.section	.text._ZN7cutlass13device_kernelINS_4gemm6kernel13GemmUniversalIN4cute5tupleIJiiiiEEENS1_10collective13CollectiveMmaINS1_40MainloopSm90TmaGmmaWarpSpecializedSparseILi16ENS5_IJNS4_1CILi1EEESB_SB_EEENS1_35KernelTmaWarpSpecializedCooperativeEEENS5_IJNSA_ILi256EEENSA_ILi64EEESG_EEEaNS5_IJNS4_6LayoutINS5_IJiNS5_IJNSA_ILi2EEEiEEEiEEENS5_IJlNS5_IJSB_SJ_EEElEEEEENSI_INS5_IJNS5_IJSG_iEEESP_iEEENS5_IJNS5_IJSG_NSA_ILi4096EEEEEENS5_IJSB_lEEElEEEEEEEEaNS5_IJlSB_lEEENS4_8TiledMMAINS4_8MMA_AtomIJNS4_4SM904GMMA6SPARSE27GMMA_64x64x64_S32S8S8_SS_TNILNS11_9SparseSelE0EEEEEENSI_INS5_IJSJ_SB_SB_EEENS5_IJSB_NSA_ILi0EEES18_EEEEENS5_IJNS4_10UnderscoreES1B_S1B_EEEEENS4_13SM90_TMA_LOADENS4_14ComposedLayoutINS4_7SwizzleILi1ELi4ELi3EEENS4_25smem_sparse_ptr_flag_bitsILi2ELi8EEENSI_INS5_IJNS5_IJSB_NSA_ILi8EEEEEENS5_IJSJ_NSA_ILi32EEEEEEEEENS5_IJNS5_IJS18_SG_EEESM_EEEEEEEvNS4_8identityES1E_NS1F_INS1G_ILi2ELi4ELi3EEENS4_18smem_ptr_flag_bitsILi8EEENSI_INS5_IJS1K_SG_EEENS5_IJSG_SB_EEEEEEEvS1T_EENS_8epilogue10collective6detail29Sm90TmaWarpSpecializedAdapterINS23_15DefaultEpilogueIiNS5_IJSB_llEEES27_NS22_6thread17LinearCombinationIiLi1EiiLNS28_9ScaleType4KindE0ELNS_15FloatRoundStyleE2EiEENS1_15EpilogueDefaultEEEEEvvEEEEvNT_6ParamsE,"ax",@progbits
	.align	128
.text._ZN7cutlass13device_kernelINS_4gemm6kernel13GemmUniversalIN4cute5tupleIJiiiiEEENS1_10collective13CollectiveMmaINS1_40MainloopSm90TmaGmmaWarpSpecializedSparseILi16ENS5_IJNS4_1CILi1EEESB_SB_EEENS1_35KernelTmaWarpSpecializedCooperativeEEENS5_IJNSA_ILi256EEENSA_ILi64EEESG_EEEaNS5_IJNS4_6LayoutINS5_IJiNS5_IJNSA_ILi2EEEiEEEiEEENS5_IJlNS5_IJSB_SJ_EEElEEEEENSI_INS5_IJNS5_IJSG_iEEESP_iEEENS5_IJNS5_IJSG_NSA_ILi4096EEEEEENS5_IJSB_lEEElEEEEEEEEaNS5_IJlSB_lEEENS4_8TiledMMAINS4_8MMA_AtomIJNS4_4SM904GMMA6SPARSE27GMMA_64x64x64_S32S8S8_SS_TNILNS11_9SparseSelE0EEEEEENSI_INS5_IJSJ_SB_SB_EEENS5_IJSB_NSA_ILi0EEES18_EEEEENS5_IJNS4_10UnderscoreES1B_S1B_EEEEENS4_13SM90_TMA_LOADENS4_14ComposedLayoutINS4_7SwizzleILi1ELi4ELi3EEENS4_25smem_sparse_ptr_flag_bitsILi2ELi8EEENSI_INS5_IJNS5_IJSB_NSA_ILi8EEEEEENS5_IJSJ_NSA_ILi32EEEEEEEEENS5_IJNS5_IJS18_SG_EEESM_EEEEEEEvNS4_8identityES1E_NS1F_INS1G_ILi2ELi4ELi3EEENS4_18smem_ptr_flag_bitsILi8EEENSI_INS5_IJS1K_SG_EEENS5_IJSG_SB_EEEEEEEvS1T_EENS_8epilogue10collective6detail29Sm90TmaWarpSpecializedAdapterINS23_15DefaultEpilogueIiNS5_IJSB_llEEES27_NS22_6thread17LinearCombinationIiLi1EiiLNS28_9ScaleType4KindE0ELNS_15FloatRoundStyleE2EiEENS1_15EpilogueDefaultEEEEEvvEEEEvNT_6ParamsE:
        .type           _ZN7cutlass13device_kernelINS_4gemm6kernel13GemmUniversalIN4cute5tupleIJiiiiEEENS1_10collective13CollectiveMmaINS1_40MainloopSm90TmaGmmaWarpSpecializedSparseILi16ENS5_IJNS4_1CILi1EEESB_SB_EEENS1_35KernelTmaWarpSpecializedCooperativeEEENS5_IJNSA_ILi256EEENSA_ILi64EEESG_EEEaNS5_IJNS4_6LayoutINS5_IJiNS5_IJNSA_ILi2EEEiEEEiEEENS5_IJlNS5_IJSB_SJ_EEElEEEEENSI_INS5_IJNS5_IJSG_iEEESP_iEEENS5_IJNS5_IJSG_NSA_ILi4096EEEEEENS5_IJSB_lEEElEEEEEEEEaNS5_IJlSB_lEEENS4_8TiledMMAINS4_8MMA_AtomIJNS4_4SM904GMMA6SPARSE27GMMA_64x64x64_S32S8S8_SS_TNILNS11_9SparseSelE0EEEEEENSI_INS5_IJSJ_SB_SB_EEENS5_IJSB_NSA_ILi0EEES18_EEEEENS5_IJNS4_10UnderscoreES1B_S1B_EEEEENS4_13SM90_TMA_LOADENS4_14ComposedLayoutINS4_7SwizzleILi1ELi4ELi3EEENS4_25smem_sparse_ptr_flag_bitsILi2ELi8EEENSI_INS5_IJNS5_IJSB_NSA_ILi8EEEEEENS5_IJSJ_NSA_ILi32EEEEEEEEENS5_IJNS5_IJS18_SG_EEESM_EEEEEEEvNS4_8identityES1E_NS1F_INS1G_ILi2ELi4ELi3EEENS4_18smem_ptr_flag_bitsILi8EEENSI_INS5_IJS1K_SG_EEENS5_IJSG_SB_EEEEEEEvS1T_EENS_8epilogue10collective6detail29Sm90TmaWarpSpecializedAdapterINS23_15DefaultEpilogueIiNS5_IJSB_llEEES27_NS22_6thread17LinearCombinationIiLi1EiiLNS28_9ScaleType4KindE0ELNS_15FloatRoundStyleE2EiEENS1_15EpilogueDefaultEEEEEvvEEEEvNT_6ParamsE,@function
        .size           _ZN7cutlass13device_kernelINS_4gemm6kernel13GemmUniversalIN4cute5tupleIJiiiiEEENS1_10collective13CollectiveMmaINS1_40MainloopSm90TmaGmmaWarpSpecializedSparseILi16ENS5_IJNS4_1CILi1EEESB_SB_EEENS1_35KernelTmaWarpSpecializedCooperativeEEENS5_IJNSA_ILi256EEENSA_ILi64EEESG_EEEaNS5_IJNS4_6LayoutINS5_IJiNS5_IJNSA_ILi2EEEiEEEiEEENS5_IJlNS5_IJSB_SJ_EEElEEEEENSI_INS5_IJNS5_IJSG_iEEESP_iEEENS5_IJNS5_IJSG_NSA_ILi4096EEEEEENS5_IJSB_lEEElEEEEEEEEaNS5_IJlSB_lEEENS4_8TiledMMAINS4_8MMA_AtomIJNS4_4SM904GMMA6SPARSE27GMMA_64x64x64_S32S8S8_SS_TNILNS11_9SparseSelE0EEEEEENSI_INS5_IJSJ_SB_SB_EEENS5_IJSB_NSA_ILi0EEES18_EEEEENS5_IJNS4_10UnderscoreES1B_S1B_EEEEENS4_13SM90_TMA_LOADENS4_14ComposedLayoutINS4_7SwizzleILi1ELi4ELi3EEENS4_25smem_sparse_ptr_flag_bitsILi2ELi8EEENSI_INS5_IJNS5_IJSB_NSA_ILi8EEEEEENS5_IJSJ_NSA_ILi32EEEEEEEEENS5_IJNS5_IJS18_SG_EEESM_EEEEEEEvNS4_8identityES1E_NS1F_INS1G_ILi2ELi4ELi3EEENS4_18smem_ptr_flag_bitsILi8EEENSI_INS5_IJS1K_SG_EEENS5_IJSG_SB_EEEEEEEvS1T_EENS_8epilogue10collective6detail29Sm90TmaWarpSpecializedAdapterINS23_15DefaultEpilogueIiNS5_IJSB_llEEES27_NS22_6thread17LinearCombinationIiLi1EiiLNS28_9ScaleType4KindE0ELNS_15FloatRoundStyleE2EiEENS1_15EpilogueDefaultEEEEEvvEEEEvNT_6ParamsE,(.L_x_202 - _ZN7cutlass13device_kernelINS_4gemm6kernel13GemmUniversalIN4cute5tupleIJiiiiEEENS1_10collective13CollectiveMmaINS1_40MainloopSm90TmaGmmaWarpSpecializedSparseILi16ENS5_IJNS4_1CILi1EEESB_SB_EEENS1_35KernelTmaWarpSpecializedCooperativeEEENS5_IJNSA_ILi256EEENSA_ILi64EEESG_EEEaNS5_IJNS4_6LayoutINS5_IJiNS5_IJNSA_ILi2EEEiEEEiEEENS5_IJlNS5_IJSB_SJ_EEElEEEEENSI_INS5_IJNS5_IJSG_iEEESP_iEEENS5_IJNS5_IJSG_NSA_ILi4096EEEEEENS5_IJSB_lEEElEEEEEEEEaNS5_IJlSB_lEEENS4_8TiledMMAINS4_8MMA_AtomIJNS4_4SM904GMMA6SPARSE27GMMA_64x64x64_S32S8S8_SS_TNILNS11_9SparseSelE0EEEEEENSI_INS5_IJSJ_SB_SB_EEENS5_IJSB_NSA_ILi0EEES18_EEEEENS5_IJNS4_10UnderscoreES1B_S1B_EEEEENS4_13SM90_TMA_LOADENS4_14ComposedLayoutINS4_7SwizzleILi1ELi4ELi3EEENS4_25smem_sparse_ptr_flag_bitsILi2ELi8EEENSI_INS5_IJNS5_IJSB_NSA_ILi8EEEEEENS5_IJSJ_NSA_ILi32EEEEEEEEENS5_IJNS5_IJS18_SG_EEESM_EEEEEEEvNS4_8identityES1E_NS1F_INS1G_ILi2ELi4ELi3EEENS4_18smem_ptr_flag_bitsILi8EEENSI_INS5_IJS1K_SG_EEENS5_IJSG_SB_EEEEEEEvS1T_EENS_8epilogue10collective6detail29Sm90TmaWarpSpecializedAdapterINS23_15DefaultEpilogueIiNS5_IJSB_llEEES27_NS22_6thread17LinearCombinationIiLi1EiiLNS28_9ScaleType4KindE0ELNS_15FloatRoundStyleE2EiEENS1_15EpilogueDefaultEEEEEvvEEEEvNT_6ParamsE)
        .other          _ZN7cutlass13device_kernelINS_4gemm6kernel13GemmUniversalIN4cute5tupleIJiiiiEEENS1_10collective13CollectiveMmaINS1_40MainloopSm90TmaGmmaWarpSpecializedSparseILi16ENS5_IJNS4_1CILi1EEESB_SB_EEENS1_35KernelTmaWarpSpecializedCooperativeEEENS5_IJNSA_ILi256EEENSA_ILi64EEESG_EEEaNS5_IJNS4_6LayoutINS5_IJiNS5_IJNSA_ILi2EEEiEEEiEEENS5_IJlNS5_IJSB_SJ_EEElEEEEENSI_INS5_IJNS5_IJSG_iEEESP_iEEENS5_IJNS5_IJSG_NSA_ILi4096EEEEEENS5_IJSB_lEEElEEEEEEEEaNS5_IJlSB_lEEENS4_8TiledMMAINS4_8MMA_AtomIJNS4_4SM904GMMA6SPARSE27GMMA_64x64x64_S32S8S8_SS_TNILNS11_9SparseSelE0EEEEEENSI_INS5_IJSJ_SB_SB_EEENS5_IJSB_NSA_ILi0EEES18_EEEEENS5_IJNS4_10UnderscoreES1B_S1B_EEEEENS4_13SM90_TMA_LOADENS4_14ComposedLayoutINS4_7SwizzleILi1ELi4ELi3EEENS4_25smem_sparse_ptr_flag_bitsILi2ELi8EEENSI_INS5_IJNS5_IJSB_NSA_ILi8EEEEEENS5_IJSJ_NSA_ILi32EEEEEEEEENS5_IJNS5_IJS18_SG_EEESM_EEEEEEEvNS4_8identityES1E_NS1F_INS1G_ILi2ELi4ELi3EEENS4_18smem_ptr_flag_bitsILi8EEENSI_INS5_IJS1K_SG_EEENS5_IJSG_SB_EEEEEEEvS1T_EENS_8epilogue10collective6detail29Sm90TmaWarpSpecializedAdapterINS23_15DefaultEpilogueIiNS5_IJSB_llEEES27_NS22_6thread17LinearCombinationIiLi1EiiLNS28_9ScaleType4KindE0ELNS_15FloatRoundStyleE2EiEENS1_15EpilogueDefaultEEEEEvvEEEEvNT_6ParamsE,@"STO_CUDA_ENTRY STV_DEFAULT"
_ZN7cutlass13device_kernelINS_4gemm6kernel13GemmUniversalIN4cute5tupleIJiiiiEEENS1_10collective13CollectiveMmaINS1_40MainloopSm90TmaGmmaWarpSpecializedSparseILi16ENS5_IJNS4_1CILi1EEESB_SB_EEENS1_35KernelTmaWarpSpecializedCooperativeEEENS5_IJNSA_ILi256EEENSA_ILi64EEESG_EEEaNS5_IJNS4_6LayoutINS5_IJiNS5_IJNSA_ILi2EEEiEEEiEEENS5_IJlNS5_IJSB_SJ_EEElEEEEENSI_INS5_IJNS5_IJSG_iEEESP_iEEENS5_IJNS5_IJSG_NSA_ILi4096EEEEEENS5_IJSB_lEEElEEEEEEEEaNS5_IJlSB_lEEENS4_8TiledMMAINS4_8MMA_AtomIJNS4_4SM904GMMA6SPARSE27GMMA_64x64x64_S32S8S8_SS_TNILNS11_9SparseSelE0EEEEEENSI_INS5_IJSJ_SB_SB_EEENS5_IJSB_NSA_ILi0EEES18_EEEEENS5_IJNS4_10UnderscoreES1B_S1B_EEEEENS4_13SM90_TMA_LOADENS4_14ComposedLayoutINS4_7SwizzleILi1ELi4ELi3EEENS4_25smem_sparse_ptr_flag_bitsILi2ELi8EEENSI_INS5_IJNS5_IJSB_NSA_ILi8EEEEEENS5_IJSJ_NSA_ILi32EEEEEEEEENS5_IJNS5_IJS18_SG_EEESM_EEEEEEEvNS4_8identityES1E_NS1F_INS1G_ILi2ELi4ELi3EEENS4_18smem_ptr_flag_bitsILi8EEENSI_INS5_IJS1K_SG_EEENS5_IJSG_SB_EEEEEEEvS1T_EENS_8epilogue10collective6detail29Sm90TmaWarpSpecializedAdapterINS23_15DefaultEpilogueIiNS5_IJSB_llEEES27_NS22_6thread17LinearCombinationIiLi1EiiLNS28_9ScaleType4KindE0ELNS_15FloatRoundStyleE2EiEENS1_15EpilogueDefaultEEEEEvvEEEEvNT_6ParamsE:
[----:B------:R-:W-:Y:S01]  /*0000*/  LDC R1, c[0x0][0x28] ;  /* 0x00000a00ff017b82 */ /* 0x000fe20000000800 */
[----:B------:R-:W0:Y:S01]  /*0010*/  S2R R6, SR_TID.X ;  /* 0x0000000000067919 */ /* 0x000e220000002100 */
[----:B------:R-:W-:Y:S01]  /*0020*/  ELECT P0, URZ, PT ;  /* 0x00000000003f782f */ /* 0x000fe20003800000 */
[----:B------:R-:W-:Y:S01]  /*0030*/  BSSY B0, `(.L_x_0) ;  /* 0x0000012000007945 */ /* 0x000fe20003800000 */
[--C-:B0-----:R-:W-:Y:S02]  /*0040*/  SHF.R.U32.HI R2, RZ, 0x5, R6.reuse ;  /* 0x00000005ff027819 */ /* 0x101fe40000011606 */
[----:B------:R-:W-:-:S03]  /*0050*/  SHF.R.U32.HI R18, RZ, 0x7, R6 ;  /* 0x00000007ff127819 */ /* 0x000fc60000011606 */
[----:B------:R-:W0:Y:S04]  /*0060*/  SHFL.IDX PT, R5, R2, RZ, 0x1f ;  /* 0x00001fff02057589 */ /* 0x000e2800000e0000 */
[----:B------:R1:W2:Y:S01]  /*0070*/  SHFL.IDX PT, R7, R18, RZ, 0x1f ;  /* 0x00001fff12077589 */ /* 0x0002a200000e0000 */
[----:B0-----:R-:W-:-:S13]  /*0080*/  ISETP.NE.OR P0, PT, R5, RZ, !P0 ;  /* 0x000000ff0500720c */ /* 0x001fda0004705670 */
[----:B-12---:R-:W-:Y:S05]  /*0090*/  @P0 BRA `(.L_x_1) ;  /* 0x00000000002c0947 */ /* 0x006fea0003800000 */
[----:B------:R-:W-:Y:S02]  /*00a0*/  ULDC.64 UR4, c[0x0][0x198] ;  /* 0x0000660000047ab9 */ /* 0x000fe40000000a00 */
[----:B------:R-:W-:Y:S02]  /*00b0*/  UIADD3 UR6, UP0, UR4, 0xf0, URZ ;  /* 0x000000f004067890 */ /* 0x000fe4000ff1e03f */
[----:B------:R-:W-:Y:S02]  /*00c0*/  UIADD3 UR8, UP1, UR4, 0x1f0, URZ ;  /* 0x000001f004087890 */ /* 0x000fe4000ff3e03f */
[----:B------:R-:W-:Y:S02]  /*00d0*/  UIADD3 UR4, UP2, UR4, 0x2f0, URZ ;  /* 0x000002f004047890 */ /* 0x000fe4000ff5e03f */
[----:B------:R-:W-:Y:S02]  /*00e0*/  UIADD3.X UR7, URZ, UR5, URZ, UP0, !UPT ;  /* 0x000000053f077290 */ /* 0x000fe400087fe43f */
[----:B------:R-:W-:-:S02]  /*00f0*/  UIADD3.X UR9, URZ, UR5, URZ, UP1, !UPT ;  /* 0x000000053f097290 */ /* 0x000fc40008ffe43f */
[----:B------:R-:W-:-:S05]  /*0100*/  UIADD3.X UR5, URZ, UR5, URZ, UP2, !UPT ;  /* 0x000000053f057290 */ /* 0x000fca00097fe43f */
[----:B------:R0:W-:Y:S02]  /*0110*/  UTMACCTL.PF [UR6] ;  /* 0x00000000060079b9 */ /* 0x0001e40008040000 */
[----:B------:R0:W-:Y:S02]  /*0120*/  UTMACCTL.PF [UR8] ;  /* 0x00000000080079b9 */ /* 0x0001e40008040000 */
[----:B------:R0:W-:Y:S02]  /*0130*/  UTMACCTL.PF [UR4] ;  /* 0x00000000040079b9 */ /* 0x0001e40008040000 */
[----:B0-----:R-:W-:Y:S01]  /*0140*/  NOP ;  /* 0x0000000000007918 */ /* 0x001fe20000000000 */
.L_x_1:
[----:B------:R-:W-:Y:S05]  /*0150*/  BSYNC B0 ;  /* 0x0000000000007941 */ /* 0x000fea0003800000 */
.L_x_0:
[----:B------:R-:W0:Y:S02]  /*0160*/  SHFL.IDX PT, R0, R2, RZ, 0x1f ;  /* 0x00001fff02007589 */ /* 0x000e2400000e0000 */
[----:B0-----:R-:W-:-:S13]  /*0170*/  ISETP.NE.AND P0, PT, R0, RZ, PT ;  /* 0x000000ff0000720c */ /* 0x001fda0003f05270 */
[----:B------:R-:W-:Y:S05]  /*0180*/  @P0 BRA `(.L_x_2) ;  /* 0x0000000000c40947 */ /* 0x000fea0003800000 */
[----:B------:R-:W-:Y:S01]  /*0190*/  ELECT P0, URZ, PT ;  /* 0x00000000003f782f */ /* 0x000fe20003800000 */
[----:B------:R-:W-:-:S12]  /*01a0*/  BSSY B0, `(.L_x_2) ;  /* 0x000002f000007945 */ /* 0x000fd80003800000 */
[----:B------:R-:W-:Y:S05]  /*01b0*/  @!P0 BRA `(.L_x_3) ;  /* 0x0000000000b48947 */ /* 0x000fea0003800000 */
[----:B------:R-:W0:Y:S01]  /*01c0*/  S2UR UR8, SR_CgaCtaId ;  /* 0x00000000000879c3 */ /* 0x000e220000008800 */
[----:B------:R-:W-:Y:S01]  /*01d0*/  UMOV UR4, 0x400 ;  /* 0x0000040000047882 */ /* 0x000fe20000000000 */
[----:B------:R-:W-:Y:S01]  /*01e0*/  UMOV UR5, 0x1 ;  /* 0x0000000100057882 */ /* 0x000fe20000000000 */
[----:B------:R-:W-:Y:S02]  /*01f0*/  UMOV UR6, 0x100 ;  /* 0x0000010000067882 */ /* 0x000fe40000000000 */
[----:B------:R-:W-:-:S04]  /*0200*/  UIADD3 UR6, -UR6, 0x100000, URZ ;  /* 0x0010000006067890 */ /* 0x000fc8000fffe13f */
[----:B------:R-:W-:Y:S02]  /*0210*/  USHF.L.U32 UR7, UR6, 0xb, URZ ;  /* 0x0000000b06077899 */ /* 0x000fe4000800063f */
[----:B------:R-:W-:Y:S02]  /*0220*/  USHF.L.U32 UR6, UR6, 0x1, URZ ;  /* 0x0000000106067899 */ /* 0x000fe4000800063f */
[----:B0-----:R-:W-:Y:S02]  /*0230*/  ULEA UR8, UR8, UR4, 0x18 ;  /* 0x0000000408087291 */ /* 0x001fe4000f8ec03f */
[----:B------:R-:W-:-:S04]  /*0240*/  UIADD3 UR4, -UR5, 0x100000, URZ ;  /* 0x0010000005047890 */ /* 0x000fc8000fffe13f */
[----:B------:R-:W-:Y:S02]  /*0250*/  USHF.L.U32 UR5, UR4, 0xb, URZ ;  /* 0x0000000b04057899 */ /* 0x000fe4000800063f */
[----:B------:R-:W-:Y:S01]  /*0260*/  USHF.L.U32 UR4, UR4, 0x1, URZ ;  /* 0x0000000104047899 */ /* 0x000fe2000800063f */
[----:B------:R-:W0:Y:S11]  /*0270*/  FENCE.VIEW.ASYNC.S ;  /* 0x00000000000073c6 */ /* 0x000e360000000000 */
[----:B0-----:R0:W1:Y:S01]  /*0280*/  SYNCS.EXCH.64 URZ, [UR8], UR4 ;  /* 0x00000004083f75b2 */ /* 0x0010620008000100 */
[----:B------:R0:W2:Y:S01]  /*0290*/  SYNCS.EXCH.64 URZ, [UR8+0x80], UR6 ;  /* 0x00008006083f75b2 */ /* 0x0000a20008000100 */
[----:B------:R0:W3:Y:S01]  /*02a0*/  SYNCS.EXCH.64 URZ, [UR8+0x8], UR4 ;  /* 0x00000804083f75b2 */ /* 0x0000e20008000100 */
[----:B------:R0:W4:Y:S01]  /*02b0*/  SYNCS.EXCH.64 URZ, [UR8+0x88], UR6 ;  /* 0x00008806083f75b2 */ /* 0x0001220008000100 */
[----:B------:R0:W0:Y:S01]  /*02c0*/  SYNCS.EXCH.64 URZ, [UR8+0x10], UR4 ;  /* 0x00001004083f75b2 */ /* 0x0000220008000100 */
        /* <DEDUP_REMOVED lines=27> */
[----:B-1234-:R-:W-:Y:S01]  /*0480*/  NOP ;  /* 0x0000000000007918 */ /* 0x01efe20000000000 */
.L_x_3:
[----:B0-----:R-:W-:Y:S05]  /*0490*/  BSYNC B0 ;  /* 0x0000000000007941 */ /* 0x001fea0003800000 */
.L_x_2:
[----:B------:R-:W0:Y:S01]  /*04a0*/  SHFL.IDX PT, R2, R2, RZ, 0x1f ;  /* 0x00001fff02027589 */ /* 0x000e2200000e0000 */
[----:B------:R-:W-:Y:S01]  /*04b0*/  ELECT P0, URZ, PT ;  /* 0x00000000003f782f */ /* 0x000fe20003800000 */
[----:B------:R-:W1:Y:S01]  /*04c0*/  LDC R0, c[0x0][0x75c] ;  /* 0x0001d700ff007b82 */ /* 0x000e620000000800 */
[----:B------:R-:W-:Y:S01]  /*04d0*/  UMOV UR4, 0x20 ;  /* 0x0000002000047882 */ /* 0x000fe20000000000 */
[----:B------:R-:W2:Y:S01]  /*04e0*/  S2R R11, SR_CTAID.Y ;  /* 0x00000000000b7919 */ /* 0x000ea20000002600 */
[----:B------:R-:W-:Y:S01]  /*04f0*/  NOP ;  /* 0x0000000000007918 */ /* 0x000fe20000000000 */
[----:B------:R-:W-:Y:S01]  /*0500*/  NOP ;  /* 0x0000000000007918 */ /* 0x000fe20000000000 */
[C---:B------:R-:W-:Y:S01]  /*0510*/  ISETP.NE.AND P2, PT, R7.reuse, RZ, PT ;  /* 0x000000ff0700720c */ /* 0x040fe20003f45270 */
[----:B------:R-:W3:Y:S01]  /*0520*/  S2R R8, SR_CTAID.X ;  /* 0x0000000000087919 */ /* 0x000ee20000002500 */
[----:B------:R-:W-:Y:S01]  /*0530*/  VIADD R10, R7, 0xffffffff ;  /* 0xffffffff070a7836 */ /* 0x000fe20000000000 */
[----:B------:R-:W-:-:S02]  /*0540*/  LOP3.LUT R130, R130, 0xfffff7ff, RZ, 0xc0, !PT ;  /* 0xfffff7ff82827812 */ /* 0x000fc400078ec0ff */
[----:B0-----:R-:W-:Y:S02]  /*0550*/  ISETP.NE.OR P0, PT, R2, RZ, !P0 ;  /* 0x000000ff0200720c */ /* 0x001fe40004705670 */
[----:B-1----:R-:W-:Y:S02]  /*0560*/  ISETP.NE.AND P3, PT, R0, 0x1, PT ;  /* 0x000000010000780c */ /* 0x002fe40003f65270 */
[----:B------:R-:W-:-:S04]  /*0570*/  SHF.R.S32.HI R2, RZ, 0x1f, R5 ;  /* 0x0000001fff027819 */ /* 0x000fc80000011405 */
[----:B------:R-:W-:-:S04]  /*0580*/  LEA.HI R4, R2, R5, RZ, 0x2 ;  /* 0x0000000502047211 */ /* 0x000fc800078f10ff */
[----:B------:R-:W-:Y:S01]  /*0590*/  LOP3.LUT R4, R4, 0xfffffffc, RZ, 0xc0, !PT ;  /* 0xfffffffc04047812 */ /* 0x000fe200078ec0ff */
[----:B------:R-:W-:Y:S01]  /*05a0*/  VOTEU.ALL UP0, P0 ;  /* 0x00000000003f7886 */ /* 0x000fe20000000000 */
[----:B------:R-:W-:Y:S01]  /*05b0*/  VOTEU.ALL UP1, P0 ;  /* 0x00000000003f7886 */ /* 0x000fe20000020000 */
[----:B------:R-:W3:Y:S01]  /*05c0*/  @P3 LDC R9, c[0x0][0x10] ;  /* 0x00000400ff093b82 */ /* 0x000ee20000000800 */
[----:B--2---:R-:W-:Y:S01]  /*05d0*/  @P3 IMAD.MOV.U32 R2, RZ, RZ, R11 ;  /* 0x000000ffff023224 */ /* 0x004fe200078e000b */
[----:B------:R-:W-:Y:S01]  /*05e0*/  @P3 LOP3.LUT R130, R130, 0x800, RZ, 0xfc, !PT ;  /* 0x0000080082823812 */ /* 0x000fe200078efcff */
[----:B------:R-:W-:Y:S01]  /*05f0*/  @!UP0 UMOV UR6, 0x400 ;  /* 0x0000040000068882 */ /* 0x000fe20000000000 */
[----:B------:R-:W-:-:S04]  /*0600*/  @!UP0 UIADD3 UR4, -UR4, 0x100000, URZ ;  /* 0x0010000004048890 */ /* 0x000fc8000fffe13f */
[----:B------:R-:W-:Y:S02]  /*0610*/  @!UP0 USHF.L.U32 UR5, UR4, 0xb, URZ ;  /* 0x0000000b04058899 */ /* 0x000fe4000800063f */
[----:B------:R-:W-:Y:S01]  /*0620*/  @!UP0 USHF.L.U32 UR4, UR4, 0x1, URZ ;  /* 0x0000000104048899 */ /* 0x000fe2000800063f */
[----:B------:R-:W-:Y:S02]  /*0630*/  IMAD.IADD R5, R5, 0x1, -R4 ;  /* 0x0000000105057824 */ /* 0x000fe400078e0a04 */
[----:B------:R-:W-:Y:S01]  /*0640*/  @P3 IMAD.MOV.U32 R3, RZ, RZ, RZ ;  /* 0x000000ffff033224 */ /* 0x000fe200078e00ff */
[----:B------:R-:W0:Y:S01]  /*0650*/  @!UP0 S2UR UR7, SR_CgaCtaId ;  /* 0x00000000000789c3 */ /* 0x000e220000008800 */
[----:B------:R-:W-:Y:S01]  /*0660*/  @P3 IMAD.MOV.U32 R15, RZ, RZ, RZ ;  /* 0x000000ffff0f3224 */ /* 0x000fe200078e00ff */
[----:B------:R-:W-:-:S06]  /*0670*/  ISETP.NE.AND P1, PT, R5, 0x3, PT ;  /* 0x000000030500780c */ /* 0x000fcc0003f25270 */
[----:B------:R-:W1:Y:S01]  /*0680*/  @!P3 LDC R12, c[0x0][0xc] ;  /* 0x00000300ff0cbb82 */ /* 0x000e620000000800 */
[----:B---3--:R-:W-:-:S04]  /*0690*/  @P3 IMAD.WIDE.U32 R2, R8, R9, R2 ;  /* 0x0000000908023225 */ /* 0x008fc800078e0002 */
[----:B------:R-:W-:Y:S02]  /*06a0*/  IMAD.MOV.U32 R9, RZ, RZ, RZ ;  /* 0x000000ffff097224 */ /* 0x000fe400078e00ff */
[----:B------:R-:W-:Y:S01]  /*06b0*/  @P3 IMAD.IADD R3, R3, 0x1, R15 ;  /* 0x0000000103033824 */ /* 0x000fe200078e020f */
[----:B0-----:R-:W-:Y:S01]  /*06c0*/  @!UP0 ULEA UR8, UR7, UR6, 0x18 ;  /* 0x0000000607088291 */ /* 0x001fe2000f8ec03f */
[----:B------:R-:W-:Y:S02]  /*06d0*/  VOTEU.ALL UP0, P0 ;  /* 0x00000000003f7886 */ /* 0x000fe40000000000 */
[----:B------:R-:W-:Y:S01]  /*06e0*/  ULDC UR6, c[0x0][0xc] ;  /* 0x0000030000067ab9 */ /* 0x000fe20000000800 */
[----:B------:R-:W-:Y:S01]  /*06f0*/  ULDC UR7, c[0x0][0x10] ;  /* 0x0000040000077ab9 */ /* 0x000fe20000000800 */
[----:B------:R-:W-:Y:S02]  /*0700*/  ISETP.EQ.OR P0, PT, R5, RZ, !P1 ;  /* 0x000000ff0500720c */ /* 0x000fe40004f02670 */
[----:B------:R-:W-:Y:S01]  /*0710*/  ISETP.GE.U32.AND P1, PT, R10, 0x2, PT ;  /* 0x000000020a00780c */ /* 0x000fe20003f26070 */
[----:B-1----:R-:W-:Y:S01]  /*0720*/  @!P3 IMAD.WIDE.U32 R12, R12, R11, R8 ;  /* 0x0000000b0c0cb225 */ /* 0x002fe200078e0008 */
[----:B------:R-:W-:-:S02]  /*0730*/  ISETP.EQ.AND P0, PT, R7, RZ, P0 ;  /* 0x000000ff0700720c */ /* 0x000fc40000702270 */
[----:B------:R-:W-:Y:S01]  /*0740*/  LOP3.LUT R7, R6, 0x7f, RZ, 0xc0, !PT ;  /* 0x0000007f06077812 */ /* 0x000fe200078ec0ff */
[----:B------:R-:W0:Y:S02]  /*0750*/  FENCE.VIEW.ASYNC.S ;  /* 0x00000000000073c6 */ /* 0x000e240000000000 */
[----:B0-----:R-:W0:Y:S01]  /*0760*/  @!UP0 SYNCS.EXCH.64 URZ, [UR8+0x110], UR4 ;  /* 0x00011004083f85b2 */ /* 0x001e220008000100 */
[----:B------:R-:W-:Y:S01]  /*0770*/  SEL R4, RZ, 0x1, !P0 ;  /* 0x00000001ff047807 */ /* 0x000fe20004000000 */
[----:B------:R-:W-:Y:S02]  /*0780*/  @!P3 IMAD.MOV.U32 R2, RZ, RZ, R12 ;  /* 0x000000ffff02b224 */ /* 0x000fe400078e000c */
[----:B------:R-:W-:Y:S01]  /*0790*/  @!P3 IMAD.MOV.U32 R3, RZ, RZ, R13 ;  /* 0x000000ffff03b224 */ /* 0x000fe200078e000d */
[----:B------:R-:W-:Y:S01]  /*07a0*/  SEL R4, R4, 0x2, P1 ;  /* 0x0000000204047807 */ /* 0x000fe20000800000 */
[----:B------:R1:W0:Y:S01]  /*07b0*/  @!UP1 SYNCS.EXCH.64 URZ, [UR8+0x118], UR4 ;  /* 0x00011804083f95b2 */ /* 0x0002220008000100 */
[----:B------:R-:W-:Y:S01]  /*07c0*/  NOP ;  /* 0x0000000000007918 */ /* 0x000fe20000000000 */
[----:B-1----:R-:W-:-:S03]  /*07d0*/  UIMAD.WIDE.U32 UR4, UR6, UR7, URZ ;  /* 0x00000007060472a5 */ /* 0x002fc6000f8e003f */
[----:B------:R-:W-:Y:S02]  /*07e0*/  ULDC UR6, c[0x0][0x14] ;  /* 0x0000050000067ab9 */ /* 0x000fe40000000800 */
[----:B------:R-:W-:Y:S02]  /*07f0*/  UIMAD.WIDE.U32 UR30, UR4, UR6, URZ ;  /* 0x00000006041e72a5 */ /* 0x000fe4000f8e003f */
[----:B------:R-:W-:-:S04]  /*0800*/  UIMAD UR4, UR5, UR6, URZ ;  /* 0x00000006050472a4 */ /* 0x000fc8000f8e023f */
[----:B------:R-:W-:Y:S01]  /*0810*/  UIADD3 UR4, UR31, UR4, URZ ;  /* 0x000000041f047290 */ /* 0x000fe2000fffe03f */
[----:B0-----:R-:W-:Y:S06]  /*0820*/  BAR.SYNC.DEFER_BLOCKING 0x0 ;  /* 0x0000000000007b1d */ /* 0x001fec0000010000 */
[----:B------:R-:W-:Y:S05]  /*0830*/  @!P2 BRA `(.L_x_4) ;  /* 0x000000600078a947 */ /* 0x000fea0003800000 */
[----:B------:R-:W-:-:S13]  /*0840*/  ISETP.GT.U32.AND P0, PT, R10, 0x1, PT ;  /* 0x000000010a00780c */ /* 0x000fda0003f04070 */
[----:B------:R-:W-:Y:S05]  /*0850*/  @P0 EXIT ;  /* 0x000000000000094d */ /* 0x000fea0003800000 */
[----:B------:R-:W-:Y:S01]  /*0860*/  ULDC.64 UR6, c[0x0][0x750] ;  /* 0x0001d40000067ab9 */ /* 0x000fe20000000a00 */
[----:B------:R-:W-:Y:S01]  /*0870*/  PRMT R12, RZ, 0x7610, R12 ;  /* 0x00007610ff0c7816 */ /* 0x000fe2000000000c */
[----:B------:R-:W-:Y:S01]  /*0880*/  IMAD.MOV.U32 R124, RZ, RZ, -0x1 ;  /* 0xffffffffff7c7424 */ /* 0x000fe200078e00ff */
[----:B------:R-:W-:Y:S01]  /*0890*/  ISETP.GE.U32.AND P0, PT, R2, UR6, PT ;  /* 0x0000000602007c0c */ /* 0x000fe2000bf06070 */
[----:B------:R-:W-:Y:S02]  /*08a0*/  IMAD.MOV.U32 R10, RZ, RZ, -0x1 ;  /* 0xffffffffff0a7424 */ /* 0x000fe400078e00ff */
[----:B------:R-:W-:Y:S01]  /*08b0*/  IMAD.MOV.U32 R5, RZ, RZ, -0x1 ;  /* 0xffffffffff057424 */ /* 0x000fe200078e00ff */
[----:B------:R-:W-:-:S13]  /*08c0*/  ISETP.GE.U32.AND.EX P0, PT, R3, UR7, PT, P0 ;  /* 0x0000000703007c0c */ /* 0x000fda000bf06100 */
[----:B------:R-:W-:Y:S05]  /*08d0*/  @P0 BRA `(.L_x_5) ;  /* 0x00000004005c0947 */ /* 0x000fea0003800000 */
[----:B------:R-:W0:Y:S01]  /*08e0*/  LDC.64 R20, c[0x0][0x728] ;  /* 0x0001ca00ff147b82 */ /* 0x000e220000000a00 */
[----:B------:R-:W-:Y:S02]  /*08f0*/  IMAD.MOV.U32 R12, RZ, RZ, R2 ;  /* 0x000000ffff0c7224 */ /* 0x000fe400078e0002 */
[----:B------:R-:W-:-:S05]  /*0900*/  IMAD.MOV.U32 R13, RZ, RZ, R3 ;  /* 0x000000ffff0d7224 */ /* 0x000fca00078e0003 */
[----:B------:R-:W1:Y:S08]  /*0910*/  LDC R10, c[0x0][0x730] ;  /* 0x0001cc00ff0a7b82 */ /* 0x000e700000000800 */
[----:B------:R-:W2:Y:S01]  /*0920*/  LDC.64 R22, c[0x0][0x720] ;  /* 0x0001c800ff167b82 */ /* 0x000ea20000000a00 */
[----:B0-----:R-:W-:-:S04]  /*0930*/  ISETP.NE.U32.AND P0, PT, R20, RZ, PT ;  /* 0x000000ff1400720c */ /* 0x001fc80003f05070 */
[----:B------:R-:W-:-:S13]  /*0940*/  ISETP.NE.AND.EX P0, PT, R21, RZ, PT, P0 ;  /* 0x000000ff1500720c */ /* 0x000fda0003f05300 */
[----:B-12---:R-:W-:Y:S05]  /*0950*/  @!P0 BRA `(.L_x_6) ;  /* 0x0000000000288947 */ /* 0x006fea0003800000 */
[----:B------:R-:W0:Y:S02]  /*0960*/  LDC R5, c[0x0][0x734] ;  /* 0x0001cd00ff057b82 */ /* 0x000e240000000800 */
[----:B0-----:R-:W-:-:S05]  /*0970*/  IADD3 R5, P0, R2, R5, RZ ;  /* 0x0000000502057210 */ /* 0x001fca0007f1e0ff */
[----:B------:R-:W-:-:S04]  /*0980*/  IMAD.X R19, RZ, RZ, R3, P0 ;  /* 0x000000ffff137224 */ /* 0x000fc800000e0603 */
[----:B------:R-:W-:-:S04]  /*0990*/  IMAD.WIDE.U32 R12, R19, R20, RZ ;  /* 0x00000014130c7225 */ /* 0x000fc800078e00ff */
[----:B------:R-:W-:-:S04]  /*09a0*/  IMAD.WIDE.U32 R14, P0, R5, R21, R12 ;  /* 0x00000015050e7225 */ /* 0x000fc8000780000c */
[----:B------:R-:W-:-:S04]  /*09b0*/  IMAD.WIDE.U32 R12, R5, R20, RZ ;  /* 0x00000014050c7225 */ /* 0x000fc800078e00ff */
[----:B------:R-:W-:Y:S01]  /*09c0*/  IMAD.X R17, RZ, RZ, RZ, P0 ;  /* 0x000000ffff117224 */ /* 0x000fe200000e06ff */
[----:B------:R-:W-:Y:S01]  /*09d0*/  IADD3 RZ, P0, R13, R14, RZ ;  /* 0x0000000e0dff7210 */ /* 0x000fe20007f1e0ff */
[----:B------:R-:W-:-:S04]  /*09e0*/  IMAD.MOV.U32 R16, RZ, RZ, R15 ;  /* 0x000000ffff107224 */ /* 0x000fc800078e000f */
[----:B------:R-:W-:-:S08]  /*09f0*/  IMAD.WIDE.U32.X R12, R19, R21, R16, P0 ;  /* 0x00000015130c7225 */ /* 0x000fd000000e0410 */
.L_x_6:
[-CC-:B------:R-:W-:Y:S01]  /*0a00*/  SHF.R.U64 R28, R12, R10.reuse, R13.reuse ;  /* 0x0000000a0c1c7219 */ /* 0x180fe2000000120d */
[----:B------:R-:W0:Y:S01]  /*0a10*/  LDC.64 R24, c[0x0][0x740] ;  /* 0x0001d000ff187b82 */ /* 0x000e220000000a00 */
[----:B------:R-:W-:Y:S01]  /*0a20*/  SHF.R.U32.HI R9, RZ, R10, R13 ;  /* 0x0000000aff097219 */ /* 0x000fe2000001160d */
[----:B------:R-:W-:Y:S01]  /*0a30*/  ULDC UR5, c[0x0][0x150] ;  /* 0x0000540000057ab9 */ /* 0x000fe20000000800 */
[----:B------:R-:W-:Y:S02]  /*0a40*/  IADD3 R15, P0, RZ, -R28, RZ ;  /* 0x8000001cff0f7210 */ /* 0x000fe40007f1e0ff */
[----:B------:R-:W-:-:S03]  /*0a50*/  I2FP.F32.U32 R5, R8 ;  /* 0x0000000800057245 */ /* 0x000fc60000201000 */
[----:B------:R-:W-:Y:S01]  /*0a60*/  IMAD.X R17, RZ, RZ, ~R9, P0 ;  /* 0x000000ffff117224 */ /* 0x000fe200000e0e09 */
[----:B------:R-:W1:Y:S01]  /*0a70*/  LDC R14, c[0x0][0x718] ;  /* 0x0001c600ff0e7b82 */ /* 0x000e620000000800 */
[----:B------:R-:W-:Y:S01]  /*0a80*/  FMUL R5, R5, UR5 ;  /* 0x0000000505057c20 */ /* 0x000fe20008400000 */
[----:B------:R-:W-:Y:S01]  /*0a90*/  IMAD.WIDE.U32 R12, R15, R22, R2 ;  /* 0x000000160f0c7225 */ /* 0x000fe200078e0002 */
[----:B------:R-:W-:-:S03]  /*0aa0*/  ULDC UR5, c[0x0][0x154] ;  /* 0x0000550000057ab9 */ /* 0x000fc60000000800 */
[----:B------:R-:W-:Y:S01]  /*0ab0*/  IMAD R10, R17, R22, RZ ;  /* 0x00000016110a7224 */ /* 0x000fe200078e02ff */
[----:B------:R-:W2:Y:S01]  /*0ac0*/  F2I.U32.TRUNC.NTZ R5, R5 ;  /* 0x0000000500057305 */ /* 0x000ea2000020f000 */
[----:B------:R-:W3:Y:S02]  /*0ad0*/  LDC R9, c[0x0][0x144] ;  /* 0x00005100ff097b82 */ /* 0x000ee40000000800 */
[----:B------:R-:W-:Y:S01]  /*0ae0*/  IMAD R15, R15, R23, R10 ;  /* 0x000000170f0f7224 */ /* 0x000fe200078e020a */
[----:B------:R-:W-:-:S03]  /*0af0*/  I2FP.F32.U32 R10, R11 ;  /* 0x0000000b000a7245 */ /* 0x000fc60000201000 */
[----:B------:R-:W-:Y:S01]  /*0b00*/  IMAD.IADD R13, R13, 0x1, R15 ;  /* 0x000000010d0d7824 */ /* 0x000fe200078e020f */
[----:B0-----:R-:W-:Y:S01]  /*0b10*/  ISETP.NE.U32.AND P0, PT, R24, RZ, PT ;  /* 0x000000ff1800720c */ /* 0x001fe20003f05070 */
[----:B------:R-:W0:Y:S03]  /*0b20*/  LDC R17, c[0x0][0x708] ;  /* 0x0001c200ff117b82 */ /* 0x000e260000000800 */
[----:B------:R-:W-:Y:S01]  /*0b30*/  ISETP.NE.AND.EX P0, PT, R25, RZ, PT, P0 ;  /* 0x000000ff1900720c */ /* 0x000fe20003f05300 */
[----:B--2---:R-:W-:-:S04]  /*0b40*/  IMAD.MOV R15, RZ, RZ, -R5 ;  /* 0x000000ffff0f7224 */ /* 0x004fc800078e0a05 */
[----:B------:R-:W2:Y:S01]  /*0b50*/  LDC R19, c[0x0][0x758] ;  /* 0x0001d600ff137b82 */ /* 0x000ea20000000800 */
[-CC-:B-1----:R-:W-:Y:S02]  /*0b60*/  SHF.R.U64 R21, R12, R14.reuse, R13.reuse ;  /* 0x0000000e0c157219 */ /* 0x182fe4000000120d */
[----:B------:R-:W-:-:S05]  /*0b70*/  SHF.R.U32.HI R12, RZ, R14, R13 ;  /* 0x0000000eff0c7219 */ /* 0x000fca000001160d */
[----:B------:R-:W1:Y:S01]  /*0b80*/  LDC R20, c[0x0][0x148] ;  /* 0x00005200ff147b82 */ /* 0x000e620000000800 */
[----:B---3--:R-:W-:Y:S02]  /*0b90*/  IMAD R5, R9, R15, R8 ;  /* 0x0000000f09057224 */ /* 0x008fe400078e0208 */
[----:B------:R-:W-:Y:S01]  /*0ba0*/  FMUL R9, R10, UR5 ;  /* 0x000000050a097c20 */ /* 0x000fe20008400000 */
[----:B------:R-:W-:-:S04]  /*0bb0*/  IMAD.MOV.U32 R8, RZ, RZ, -0x1 ;  /* 0xffffffffff087424 */ /* 0x000fc800078e00ff */
[----:B------:R-:W3:Y:S01]  /*0bc0*/  LDC R23, c[0x0][0x700] ;  /* 0x0001c000ff177b82 */ /* 0x000ee20000000800 */
[-CC-:B0-----:R-:W-:Y:S02]  /*0bd0*/  SHF.R.U64 R29, R21, R17.reuse, R12.reuse ;  /* 0x00000011151d7219 */ /* 0x181fe4000000120c */
[----:B------:R-:W-:Y:S01]  /*0be0*/  SHF.R.U32.HI R10, RZ, R17, R12 ;  /* 0x00000011ff0a7219 */ /* 0x000fe2000001160c */
[----:B------:R-:W-:Y:S01]  /*0bf0*/  IMAD.MOV.U32 R12, RZ, RZ, 0x1 ;  /* 0x00000001ff0c7424 */ /* 0x000fe200078e00ff */
[----:B------:R0:W4:Y:S03]  /*0c00*/  F2I.U32.TRUNC.NTZ R17, R9 ;  /* 0x0000000900117305 */ /* 0x000126000020f000 */
[----:B------:R-:W1:Y:S01]  /*0c10*/  LDC R22, c[0x0][0x748] ;  /* 0x0001d200ff167b82 */ /* 0x000e620000000800 */
[-C--:B--2---:R-:W-:Y:S02]  /*0c20*/  SHF.L.U32 R8, R8, R19.reuse, RZ ;  /* 0x0000001308087219 */ /* 0x084fe400000006ff */
[----:B------:R-:W-:-:S02]  /*0c30*/  SHF.R.U64 R30, R29, R19, R10 ;  /* 0x000000131d1e7219 */ /* 0x000fc4000000120a */
[----:B------:R-:W-:Y:S02]  /*0c40*/  LOP3.LUT R16, RZ, R8, RZ, 0x33, !PT ;  /* 0x00000008ff107212 */ /* 0x000fe400078e33ff */
[-C--:B0-----:R-:W-:Y:S01]  /*0c50*/  SHF.R.U32.HI R9, RZ, R19.reuse, R10 ;  /* 0x00000013ff097219 */ /* 0x081fe2000001160a */
[----:B------:R-:W0:Y:S01]  /*0c60*/  LDC R26, c[0x0][0x738] ;  /* 0x0001ce00ff1a7b82 */ /* 0x000e220000000800 */
[----:B------:R-:W-:Y:S01]  /*0c70*/  SHF.L.U32 R10, R12, R19, RZ ;  /* 0x000000130c0a7219 */ /* 0x000fe200000006ff */
[----:B------:R-:W-:-:S06]  /*0c80*/  IMAD.MOV.U32 R8, RZ, RZ, R30 ;  /* 0x000000ffff087224 */ /* 0x000fcc00078e001e */
[----:B------:R-:W2:Y:S01]  /*0c90*/  LDC R27, c[0x0][0x710] ;  /* 0x0001c400ff1b7b82 */ /* 0x000ea20000000800 */
[----:B---34-:R-:W-:Y:S05]  /*0ca0*/  @!P0 BRA `(.L_x_7) ;  /* 0x0000000000288947 */ /* 0x018fea0003800000 */
[----:B------:R-:W3:Y:S02]  /*0cb0*/  LDC R15, c[0x0][0x74c] ;  /* 0x0001d300ff0f7b82 */ /* 0x000ee40000000800 */
[----:B---3--:R-:W-:-:S05]  /*0cc0*/  IADD3 R15, P0, R30, R15, RZ ;  /* 0x0000000f1e0f7210 */ /* 0x008fca0007f1e0ff */
        /* <DEDUP_REMOVED lines=8> */
.L_x_7:
[----:B-1----:R-:W-:Y:S01]  /*0d50*/  SHF.R.U64 R8, R8, R22, R9 ;  /* 0x0000001608087219 */ /* 0x002fe20000001209 */
[----:B------:R-:W-:Y:S01]  /*0d60*/  VIADD R12, R23, 0xffffffff ;  /* 0xffffffff170c7836 */ /* 0x000fe20000000000 */
[----:B------:R-:W-:Y:S01]  /*0d70*/  LOP3.LUT R9, R29, R16, RZ, 0xc0, !PT ;  /* 0x000000101d097212 */ /* 0x000fe200078ec0ff */
[----:B------:R-:W-:Y:S02]  /*0d80*/  IMAD.MOV R17, RZ, RZ, -R17 ;  /* 0x000000ffff117224 */ /* 0x000fe400078e0a11 */
[----:B------:R-:W-:Y:S01]  /*0d90*/  IMAD.MOV R13, RZ, RZ, -R8 ;  /* 0x000000ffff0d7224 */ /* 0x000fe200078e0a08 */
[----:B------:R-:W-:Y:S01]  /*0da0*/  LOP3.LUT R12, R21, R12, RZ, 0xc0, !PT ;  /* 0x0000000c150c7212 */ /* 0x000fe200078ec0ff */
[----:B------:R-:W-:Y:S02]  /*0db0*/  IMAD R10, R10, R8, R9 ;  /* 0x000000080a0a7224 */ /* 0x000fe400078e0209 */
[----:B------:R-:W-:Y:S02]  /*0dc0*/  @P3 IMAD R5, R20, R17, R11 ;  /* 0x0000001114053224 */ /* 0x000fe400078e020b */
[----:B0-----:R-:W-:-:S02]  /*0dd0*/  IMAD R8, R13, R26, R30 ;  /* 0x0000001a0d087224 */ /* 0x001fc400078e021e */
[----:B--2---:R-:W-:Y:S02]  /*0de0*/  IMAD R5, R10, R27, R5 ;  /* 0x0000001b0a057224 */ /* 0x004fe400078e0205 */
[----:B------:R-:W-:Y:S02]  /*0df0*/  IMAD R8, R8, R23, R12 ;  /* 0x0000001708087224 */ /* 0x000fe400078e020c */
[----:B------:R-:W-:-:S03]  /*0e00*/  IMAD.MOV.U32 R9, RZ, RZ, 0x1 ;  /* 0x00000001ff097424 */ /* 0x000fc600078e00ff */
[----:B------:R-:W-:Y:S02]  /*0e10*/  SEL R10, R8, R5, !P3 ;  /* 0x00000005080a7207 */ /* 0x000fe40005800000 */
[----:B------:R-:W-:Y:S01]  /*0e20*/  SEL R124, R5, R8, !P3 ;  /* 0x00000008057c7207 */ /* 0x000fe20005800000 */
[----:B------:R-:W-:Y:S01]  /*0e30*/  IMAD.MOV.U32 R5, RZ, RZ, R28 ;  /* 0x000000ffff057224 */ /* 0x000fe200078e001c */
[----:B------:R-:W-:-:S07]  /*0e40*/  PRMT R12, R9, 0x7610, R12 ;  /* 0x00007610090c7816 */ /* 0x000fce000000000c */
.L_x_5:
[----:B------:R-:W-:-:S08]  /*0e50*/  NOP ;  /* 0x0000000000007918 */ /* 0x000fd00000000000 */
[----:B------:R-:W0:Y:S02]  /*0e60*/  USETMAXREG.TRY_ALLOC.CTAPOOL UP0, 0xe8 ;  /* 0x000000e8000079c8 */ /* 0x000e240008000600 */
[----:B0-----:R-:W-:-:S13]  /*0e70*/  PLOP3.LUT P0, PT, PT, PT, UP0, 0x80, 0x0 ;  /* 0x000000000000781c */ /* 0x001fda0003f0f008 */
[----:B------:R-:W-:Y:S05]  /*0e80*/  @!P0 BRA `(.L_x_5) ;  /* 0xfffffffc00f08947 */ /* 0x000fea000383ffff */
[----:B------:R-:W-:Y:S01]  /*0e90*/  ULDC.64 UR6, c[0x0][0x698] ;  /* 0x0001a60000067ab9 */ /* 0x000fe20000000a00 */
[----:B------:R-:W-:Y:S01]  /*0ea0*/  ULDC.64 UR16, c[0x0][0x208] ;  /* 0x0000820000107ab9 */ /* 0x000fe20000000a00 */
[----:B------:R-:W-:-:S04]  /*0eb0*/  ISETP.NE.U32.AND P0, PT, RZ, UR6, PT ;  /* 0x00000006ff007c0c */ /* 0x000fc8000bf05070 */
[----:B------:R-:W-:-:S13]  /*0ec0*/  ISETP.NE.AND.EX P0, PT, RZ, UR7, PT, P0 ;  /* 0x00000007ff007c0c */ /* 0x000fda000bf05300 */
[----:B------:R-:W-:Y:S05]  /*0ed0*/  @!P0 BRA `(.L_x_8) ;  /* 0x00000000001c8947 */ /* 0x000fea0003800000 */
[----:B------:R-:W0:Y:S02]  /*0ee0*/  LDC.64 R8, c[0x0][0x698] ;  /* 0x0001a600ff087b82 */ /* 0x000e240000000a00 */
[----:B0-----:R-:W2:Y:S02]  /*0ef0*/  LDG.E.64 R8, desc[UR16][R8.64] ;  /* 0x0000001008087981 */ /* 0x001ea4000c1e1b00 */
[----:B--2---:R-:W-:-:S04]  /*0f00*/  ISETP.NE.U32.AND P0, PT, R8, RZ, PT ;  /* 0x000000ff0800720c */ /* 0x004fc80003f05070 */
[----:B------:R-:W-:-:S13]  /*0f10*/  ISETP.NE.AND.EX P0, PT, R9, RZ, PT, P0 ;  /* 0x000000ff0900720c */ /* 0x000fda0003f05300 */
[----:B------:R-:W-:Y:S05]  /*0f20*/  @!P0 BRA `(.L_x_8) ;  /* 0x0000000000088947 */ /* 0x000fea0003800000 */
[----:B------:R0:W5:Y:S01]  /*0f30*/  LD.E R107, desc[UR16][R8.64] ;  /* 0x00000010086b7980 */ /* 0x000162000c101900 */
[----:B------:R-:W-:Y:S05]  /*0f40*/  BRA `(.L_x_9) ;  /* 0x0000000000207947 */ /* 0x000fea0003800000 */
.L_x_8:
[----:B------:R-:W-:Y:S02]  /*0f50*/  ULDC.64 UR6, c[0x0][0x688] ;  /* 0x0001a20000067ab9 */ /* 0x000fe40000000a00 */
[----:B------:R-:W-:-:S04]  /*0f60*/  ISETP.NE.U32.AND P0, PT, RZ, UR6, PT ;  /* 0x00000006ff007c0c */ /* 0x000fc8000bf05070 */
[----:B------:R-:W-:-:S13]  /*0f70*/  ISETP.NE.AND.EX P0, PT, RZ, UR7, PT, P0 ;  /* 0x00000007ff007c0c */ /* 0x000fda000bf05300 */
[----:B------:R-:W-:Y:S05]  /*0f80*/  @!P0 BRA `(.L_x_10) ;  /* 0x00000000000c8947 */ /* 0x000fea0003800000 */
[----:B------:R-:W0:Y:S02]  /*0f90*/  LDC.64 R8, c[0x0][0x688] ;  /* 0x0001a200ff087b82 */ /* 0x000e240000000a00 */
[----:B0-----:R1:W5:Y:S01]  /*0fa0*/  LDG.E R107, desc[UR16][R8.64] ;  /* 0x00000010086b7981 */ /* 0x001362000c1e1900 */
[----:B------:R-:W-:Y:S05]  /*0fb0*/  BRA `(.L_x_9) ;  /* 0x0000000000047947 */ /* 0x000fea0003800000 */
.L_x_10:
[----:B------:R-:W2:Y:S02]  /*0fc0*/  LDC R107, c[0x0][0x680] ;  /* 0x0001a000ff6b7b82 */ /* 0x000ea40000000800 */
.L_x_9:
[----:B------:R-:W-:Y:S02]  /*0fd0*/  ULDC.64 UR6, c[0x0][0x6a0] ;  /* 0x0001a80000067ab9 */ /* 0x000fe40000000a00 */
[----:B------:R-:W-:-:S04]  /*0fe0*/  ISETP.NE.U32.AND P0, PT, RZ, UR6, PT ;  /* 0x00000006ff007c0c */ /* 0x000fc8000bf05070 */
[----:B------:R-:W-:-:S13]  /*0ff0*/  ISETP.NE.AND.EX P0, PT, RZ, UR7, PT, P0 ;  /* 0x00000007ff007c0c */ /* 0x000fda000bf05300 */
[----:B------:R-:W-:Y:S05]  /*1000*/  @!P0 BRA `(.L_x_11) ;  /* 0x00000000001c8947 */ /* 0x000fea0003800000 */
[----:B01----:R-:W0:Y:S02]  /*1010*/  LDC.64 R8, c[0x0][0x6a0] ;  /* 0x0001a800ff087b82 */ /* 0x003e240000000a00 */
[----:B0-----:R-:W3:Y:S02]  /*1020*/  LDG.E.64 R8, desc[UR16][R8.64] ;  /* 0x0000001008087981 */ /* 0x001ee4000c1e1b00 */
[----:B---3--:R-:W-:-:S04]  /*1030*/  ISETP.NE.U32.AND P0, PT, R8, RZ, PT ;  /* 0x000000ff0800720c */ /* 0x008fc80003f05070 */
[----:B------:R-:W-:-:S13]  /*1040*/  ISETP.NE.AND.EX P0, PT, R9, RZ, PT, P0 ;  /* 0x000000ff0900720c */ /* 0x000fda0003f05300 */
[----:B------:R-:W-:Y:S05]  /*1050*/  @!P0 BRA `(.L_x_11) ;  /* 0x0000000000088947 */ /* 0x000fea0003800000 */
[----:B------:R0:W5:Y:S01]  /*1060*/  LD.E R106, desc[UR16][R8.64] ;  /* 0x00000010086a7980 */ /* 0x000162000c101900 */
[----:B------:R-:W-:Y:S05]  /*1070*/  BRA `(.L_x_12) ;  /* 0x0000000000207947 */ /* 0x000fea0003800000 */
.L_x_11:
[----:B------:R-:W-:Y:S02]  /*1080*/  ULDC.64 UR6, c[0x0][0x690] ;  /* 0x0001a40000067ab9 */ /* 0x000fe40000000a00 */
[----:B------:R-:W-:-:S04]  /*1090*/  ISETP.NE.U32.AND P0, PT, RZ, UR6, PT ;  /* 0x00000006ff007c0c */ /* 0x000fc8000bf05070 */
[----:B------:R-:W-:-:S13]  /*10a0*/  ISETP.NE.AND.EX P0, PT, RZ, UR7, PT, P0 ;  /* 0x00000007ff007c0c */ /* 0x000fda000bf05300 */
[----:B------:R-:W-:Y:S05]  /*10b0*/  @!P0 BRA `(.L_x_13) ;  /* 0x00000000000c8947 */ /* 0x000fea0003800000 */
[----:B01----:R-:W0:Y:S02]  /*10c0*/  LDC.64 R8, c[0x0][0x690] ;  /* 0x0001a400ff087b82 */ /* 0x003e240000000a00 */
[----:B0-----:R1:W5:Y:S01]  /*10d0*/  LDG.E R106, desc[UR16][R8.64] ;  /* 0x00000010086a7981 */ /* 0x001362000c1e1900 */
[----:B------:R-:W-:Y:S05]  /*10e0*/  BRA `(.L_x_12) ;  /* 0x0000000000047947 */ /* 0x000fea0003800000 */
.L_x_13:
[----:B------:R-:W3:Y:S02]  /*10f0*/  LDC R106, c[0x0][0x684] ;  /* 0x0001a100ff6a7b82 */ /* 0x000ee40000000800 */
.L_x_12:
[----:B------:R-:W-:-:S13]  /*1100*/  LOP3.LUT P0, RZ, R12, 0xff, RZ, 0xc0, !PT ;  /* 0x000000ff0cff7812 */ /* 0x000fda000780c0ff */
[----:B------:R-:W-:Y:S05]  /*1110*/  @!P0 EXIT ;  /* 0x000000000000894d */ /* 0x000fea0003800000 */
[----:B------:R-:W4:Y:S01]  /*1120*/  LDC.64 R14, c[0x0][0x288] ;  /* 0x0000a200ff0e7b82 */ /* 0x000f220000000a00 */
[C---:B01----:R-:W-:Y:S01]  /*1130*/  IMAD.SHL.U32 R9, R6.reuse, 0x20, RZ ;  /* 0x0000002006097824 */ /* 0x043fe200078e00ff */
[----:B------:R-:W-:Y:S01]  /*1140*/  SHF.R.U32.HI R11, RZ, 0x5, R7 ;  /* 0x00000005ff0b7819 */ /* 0x000fe20000011607 */
[----:B------:R-:W-:Y:S01]  /*1150*/  IMAD.SHL.U32 R7, R6, 0x200, RZ ;  /* 0x0000020006077824 */ /* 0x000fe200078e00ff */
[----:B------:R-:W-:Y:S01]  /*1160*/  SHF.R.U32.HI R8, RZ, 0x2, R6 ;  /* 0x00000002ff087819 */ /* 0x000fe20000011606 */
[----:B------:R-:W-:Y:S01]  /*1170*/  ULDC.64 UR12, c[0x0][0x6c8] ;  /* 0x0001b200000c7ab9 */ /* 0x000fe20000000a00 */
[----:B------:R-:W-:Y:S01]  /*1180*/  LOP3.LUT R12, R9, 0x1c00, RZ, 0xc0, !PT ;  /* 0x00001c00090c7812 */ /* 0x000fe200078ec0ff */
[----:B------:R-:W-:Y:S01]  /*1190*/  IMAD.SHL.U32 R13, R11, 0x10, RZ ;  /* 0x000000100b0d7824 */ /* 0x000fe200078e00ff */
[----:B------:R-:W-:Y:S01]  /*11a0*/  LOP3.LUT R8, R8, 0x7, RZ, 0xc0, !PT ;  /* 0x0000000708087812 */ /* 0x000fe200078ec0ff */
[----:B------:R-:W0:Y:S01]  /*11b0*/  LDC R114, c[0x0][0x758] ;  /* 0x0001d600ff727b82 */ /* 0x000e220000000800 */
[----:B------:R-:W-:Y:S01]  /*11c0*/  LOP3.LUT R12, R12, 0x200, R7, 0xf8, !PT ;  /* 0x000002000c0c7812 */ /* 0x000fe200078ef807 */
[----:B------:R-:W-:Y:S01]  /*11d0*/  IMAD.SHL.U32 R7, R6, 0x10, RZ ;  /* 0x0000001006077824 */ /* 0x000fe200078e00ff */
[--C-:B------:R-:W-:Y:S01]  /*11e0*/  LOP3.LUT R112, R13, 0xfffffff0, R8.reuse, 0xe2, !PT ;  /* 0xfffffff00d707812 */ /* 0x100fe200078ee208 */
[----:B------:R-:W-:Y:S01]  /*11f0*/  IMAD R11, R11, -0x10, -R8 ;  /* 0xfffffff00b0b7824 */ /* 0x000fe200078e0a08 */
[C---:B------:R-:W-:Y:S01]  /*1200*/  LOP3.LUT R8, R18.reuse, 0x1, RZ, 0xc0, !PT ;  /* 0x0000000112087812 */ /* 0x040fe200078ec0ff */
[----:B------:R-:W-:Y:S01]  /*1210*/  IMAD.SHL.U32 R9, R18, 0x40, RZ ;  /* 0x0000004012097824 */ /* 0x000fe200078e00ff */
[----:B------:R-:W-:Y:S01]  /*1220*/  LOP3.LUT R12, R12, 0x1c0, R7, 0xf8, !PT ;  /* 0x000001c00c0c7812 */ /* 0x000fe200078ef807 */
[----:B------:R-:W-:Y:S01]  /*1230*/  IMAD.MOV.U32 R13, RZ, RZ, 0x1 ;  /* 0x00000001ff0d7424 */ /* 0x000fe200078e00ff */
[----:B------:R-:W-:Y:S01]  /*1240*/  LOP3.LUT R113, R6, 0x3, RZ, 0xc0, !PT ;  /* 0x0000000306717812 */ /* 0x000fe200078ec0ff */
[----:B------:R-:W-:Y:S01]  /*1250*/  IMAD R11, R8, -0x40, R11 ;  /* 0xffffffc0080b7824 */ /* 0x000fe200078e020b */
[----:B------:R-:W-:Y:S01]  /*1260*/  LOP3.LUT R12, R12, 0x20, R7, 0xf8, !PT ;  /* 0x000000200c0c7812 */ /* 0x000fe200078ef807 */
[----:B------:R-:W-:Y:S01]  /*1270*/  USHF.L.U64.HI UR19, UR12, 0x3, UR13 ;  /* 0x000000030c137899 */ /* 0x000fe2000801020d */
[----:B------:R-:W-:Y:S01]  /*1280*/  LOP3.LUT R112, R112, 0x40, R9, 0xf8, !PT ;  /* 0x0000004070707812 */ /* 0x000fe200078ef809 */
[----:B------:R-:W-:Y:S01]  /*1290*/  IMAD.MOV.U32 R9, RZ, RZ, -0x1 ;  /* 0xffffffffff097424 */ /* 0x000fe200078e00ff */
[C---:B------:R-:W-:Y:S01]  /*12a0*/  LOP3.LUT R119, R6.reuse, 0x80, RZ, 0xc0, !PT ;  /* 0x0000008006777812 */ /* 0x040fe200078ec0ff */
[----:B----4-:R-:W-:Y:S01]  /*12b0*/  VIADD R7, R15, 0x3f ;  /* 0x0000003f0f077836 */ /* 0x010fe20000000000 */
[----:B------:R-:W-:Y:S01]  /*12c0*/  USHF.L.U32 UR18, UR12, 0x3, URZ ;  /* 0x000000030c127899 */ /* 0x000fe2000800063f */
[----:B------:R-:W-:Y:S01]  /*12d0*/  IMAD R113, R113, -0x2, R14 ;  /* 0xfffffffe71717824 */ /* 0x000fe200078e020e */
[----:B------:R-:W-:Y:S01]  /*12e0*/  USHF.L.U64.HI UR5, UR12, 0x4, UR13 ;  /* 0x000000040c057899 */ /* 0x000fe2000801020d */
[----:B------:R-:W-:Y:S01]  /*12f0*/  IMAD.SHL.U32 R115, R6, 0x2, RZ ;  /* 0x0000000206737824 */ /* 0x000fe200078e00ff */
[----:B------:R-:W-:Y:S01]  /*1300*/  SHF.R.S32.HI R8, RZ, 0x1f, R7 ;  /* 0x0000001fff087819 */ /* 0x000fe20000011407 */
[----:B------:R-:W-:Y:S01]  /*1310*/  USHF.L.U32 UR6, UR12, 0x4, URZ ;  /* 0x000000040c067899 */ /* 0x000fe2000800063f */
[----:B------:R-:W-:Y:S01]  /*1320*/  LOP3.LUT R162, R4, 0x1, RZ, 0xfc, !PT ;  /* 0x0000000104a27812 */ /* 0x000fe200078efcff */
[----:B------:R-:W-:Y:S01]  /*1330*/  USHF.L.U64.HI UR7, UR12, 0x5, UR13 ;  /* 0x000000050c077899 */ /* 0x000fe2000801020d */
[----:B------:R-:W-:Y:S01]  /*1340*/  LEA.HI R8, R8, R7, RZ, 0x6 ;  /* 0x0000000708087211 */ /* 0x000fe200078f30ff */
[----:B------:R-:W-:Y:S01]  /*1350*/  USHF.L.U32 UR12, UR12, 0x5, URZ ;  /* 0x000000050c0c7899 */ /* 0x000fe2000800063f */
[----:B0-----:R-:W-:Y:S01]  /*1360*/  SHF.L.U32 R9, R9, R114, RZ ;  /* 0x0000007209097219 */ /* 0x001fe200000006ff */
[----:B------:R-:W-:Y:S01]  /*1370*/  ULDC UR8, c[0x0][0x284] ;  /* 0x0000a10000087ab9 */ /* 0x000fe20000000800 */
[----:B------:R-:W-:-:S02]  /*1380*/  SHF.R.S32.HI R118, RZ, 0x6, R8 ;  /* 0x00000006ff767819 */ /* 0x000fc40000011408 */
[----:B------:R-:W-:Y:S02]  /*1390*/  CS2R R116, SRZ ;  /* 0x0000000000747805 */ /* 0x000fe4000001ff00 */
[----:B------:R-:W-:Y:S01]  /*13a0*/  SHF.L.U32 R114, R13, R114, RZ ;  /* 0x000000720d727219 */ /* 0x000fe200000006ff */
[----:B------:R-:W-:Y:S01]  /*13b0*/  VIADD R121, R11, UR8 ;  /* 0x000000080b797c36 */ /* 0x000fe20008000000 */
[----:B------:R-:W-:Y:S01]  /*13c0*/  VIMNMX R123, RZ, R118, PT ;  /* 0x00000076ff7b7248 */ /* 0x000fe20003fe0100 */
[----:B------:R-:W-:Y:S01]  /*13d0*/  USHF.L.U64.HI UR5, UR6, 0x2, UR5 ;  /* 0x0000000206057899 */ /* 0x000fe20008010205 */
[----:B------:R-:W-:Y:S01]  /*13e0*/  SHF.R.U32.HI R119, RZ, 0x7, R119 ;  /* 0x00000007ff777819 */ /* 0x000fe20000011677 */
[----:B------:R-:W-:Y:S01]  /*13f0*/  USHF.L.U64.HI UR7, UR12, 0x2, UR7 ;  /* 0x000000020c077899 */ /* 0x000fe20008010207 */
[----:B------:R-:W-:Y:S01]  /*1400*/  LOP3.LUT R120, RZ, R9, RZ, 0x33, !PT ;  /* 0x00000009ff787212 */ /* 0x000fe200078e33ff */
[----:B------:R-:W-:Y:S01]  /*1410*/  IMAD.IADD R123, R118, 0x1, -R123 ;  /* 0x00000001767b7824 */ /* 0x000fe200078e0a7b */
[----:B------:R-:W-:Y:S01]  /*1420*/  SHF.R.U32.HI R122, RZ, 0x3, R12 ;  /* 0x00000003ff7a7819 */ /* 0x000fe2000001160c */
[----:B------:R-:W-:-:S02]  /*1430*/  USHF.L.U32 UR6, UR6, 0x2, URZ ;  /* 0x0000000206067899 */ /* 0x000fc4000800063f */
[----:B------:R-:W-:-:S12]  /*1440*/  USHF.L.U32 UR12, UR12, 0x2, URZ ;  /* 0x000000020c0c7899 */ /* 0x000fd8000800063f */
.L_x_142:
[----:B------:R-:W0:Y:S01]  /*1450*/  SHFL.IDX PT, R6, R119, RZ, 0x1f ;  /* 0x00001fff77067589 */ /* 0x000e2200000e0000 */
[----:B-1----:R-:W1:Y:S01]  /*1460*/  S2UR UR11, SR_CgaCtaId ;  /* 0x00000000000b79c3 */ /* 0x002e620000008800 */
[----:B------:R-:W-:Y:S01]  /*1470*/  ISETP.GE.AND P0, PT, R123, 0x1, PT ;  /* 0x000000017b00780c */ /* 0x000fe20003f06270 */
[----:B------:R-:W-:Y:S01]  /*1480*/  UMOV UR10, 0x400 ;  /* 0x00000400000a7882 */ /* 0x000fe20000000000 */
[----:B----4-:R-:W-:Y:S02]  /*1490*/  CS2R R56, SRZ ;  /* 0x0000000000387805 */ /* 0x010fe4000001ff00 */
[----:B------:R-:W-:Y:S02]  /*14a0*/  CS2R R58, SRZ ;  /* 0x00000000003a7805 */ /* 0x000fe4000001ff00 */
[----:B------:R-:W-:Y:S02]  /*14b0*/  CS2R R60, SRZ ;  /* 0x00000000003c7805 */ /* 0x000fe4000001ff00 */
[----:B------:R-:W-:-:S02]  /*14c0*/  CS2R R62, SRZ ;  /* 0x00000000003e7805 */ /* 0x000fc4000001ff00 */
[----:B------:R-:W-:Y:S02]  /*14d0*/  CS2R R64, SRZ ;  /* 0x0000000000407805 */ /* 0x000fe4000001ff00 */
[----:B------:R-:W-:Y:S02]  /*14e0*/  CS2R R66, SRZ ;  /* 0x0000000000427805 */ /* 0x000fe4000001ff00 */
[----:B------:R-:W-:Y:S02]  /*14f0*/  CS2R R68, SRZ ;  /* 0x0000000000447805 */ /* 0x000fe4000001ff00 */
        /* <DEDUP_REMOVED lines=13> */
[----:B0-----:R-:W-:Y:S01]  /*15d0*/  R2UR UR8, R6 ;  /* 0x00000000060872ca */ /* 0x001fe200000e0000 */
[----:B-1----:R-:W-:Y:S01]  /*15e0*/  ULEA UR15, UR11, UR10, 0x18 ;  /* 0x0000000a0b0f7291 */ /* 0x002fe2000f8ec03f */
        /* <DEDUP_REMOVED lines=10> */
[----:B------:R-:W-:Y:S01]  /*1690*/  CS2R R52, SRZ ;  /* 0x0000000000347805 */ /* 0x000fe2000001ff00 */
[----:B------:R-:W-:Y:S01]  /*16a0*/  ULEA.HI UR9, UR8, UR8, URZ, 0x1 ;  /* 0x0000000808097291 */ /* 0x000fe2000f8f083f */
[----:B------:R-:W-:-:S03]  /*16b0*/  CS2R R54, SRZ ;  /* 0x0000000000367805 */ /* 0x000fc6000001ff00 */
[----:B------:R-:W-:-:S04]  /*16c0*/  ULOP3.LUT UR9, UR9, 0x1ffffe, URZ, 0xc0, !UPT ;  /* 0x001ffffe09097892 */ /* 0x000fc8000f8ec03f */
[----:B------:R-:W-:-:S04]  /*16d0*/  UIADD3 UR9, UR8, -UR9, URZ ;  /* 0x8000000908097290 */ /* 0x000fc8000fffe03f */
[----:B------:R-:W-:Y:S01]  /*16e0*/  ULEA UR9, UR9, UR15, 0xb ;  /* 0x0000000f09097291 */ /* 0x000fe2000f8e583f */
[----:B--2---:R-:W-:Y:S11]  /*16f0*/  @!P0 BRA `(.L_x_14) ;  /* 0x0000000000ec8947 */ /* 0x004ff60003800000 */
[----:B------:R-:W-:Y:S01]  /*1700*/  UIADD3 UR9, UR9, 0x200, URZ ;  /* 0x0000020009097890 */ /* 0x000fe2000fffe03f */
[----:B------:R-:W-:Y:S01]  /*1710*/  R2UR UR13, R117 ;  /* 0x00000000750d72ca */ /* 0x000fe200000e0000 */
[----:B------:R-:W-:Y:S01]  /*1720*/  IMAD.MOV.U32 R6, RZ, RZ, R123 ;  /* 0x000000ffff067224 */ /* 0x000fe200078e007b */
[----:B------:R-:W-:Y:S01]  /*1730*/  UPLOP3.LUT UP0, UPT, UPT, UPT, UPT, 0x40, 0x0 ;  /* 0x000000000000789c */ /* 0x000fe20003f0e870 */
[----:B------:R-:W-:Y:S01]  /*1740*/  IMAD.MOV.U32 R7, RZ, RZ, R116 ;  /* 0x000000ffff077224 */ /* 0x000fe200078e0074 */
[----:B------:R-:W-:Y:S01]  /*1750*/  USHF.R.U32.HI UR9, URZ, 0x4, UR9 ;  /* 0x000000043f097899 */ /* 0x000fe20008011609 */
[----:B------:R-:W-:-:S03]  /*1760*/  IMAD.MOV.U32 R8, RZ, RZ, R117 ;  /* 0x000000ffff087224 */ /* 0x000fc600078e0075 */
[----:B------:R-:W-:-:S04]  /*1770*/  ULOP3.LUT UR9, UR9, 0x3fff, URZ, 0xc0, !UPT ;  /* 0x00003fff09097892 */ /* 0x000fc8000f8ec03f */
[----:B------:R-:W-:-:S12]  /*1780*/  ULOP3.LUT UR14, UR9, 0x10000, URZ, 0xfc, !UPT ;  /* 0x00010000090e7892 */ /* 0x000fd8000f8efc3f */
.L_x_21:
[----:B------:R-:W-:-:S13]  /*1790*/  ISETP.NE.AND P1, PT, R162, 0x3, PT ;  /* 0x00000003a200780c */ /* 0x000fda0003f25270 */
[----:B01--4-:R-:W-:Y:S05]  /*17a0*/  @!P1 BRA `(.L_x_15) ;  /* 0x0000000000049947 */ /* 0x013fea0003800000 */
[----:B------:R-:W-:Y:S01]  /*17b0*/  BPT.TRAP 0x1 ;  /* 0x000000040000795c */ /* 0x000fe20000300000 */
.L_x_15:
[----:B------:R-:W-:Y:S01]  /*17c0*/  ULEA UR8, UR13, UR15, 0x3 ;  /* 0x0000000f0d087291 */ /* 0x000fe2000f8e183f */
[----:B------:R-:W-:-:S08]  /*17d0*/  SHF.L.U32 R11, R7, 0x1f, RZ ;  /* 0x0000001f070b7819 */ /* 0x000fd000000006ff */
[----:B------:R0:W1:Y:S01]  /*17e0*/  SYNCS.PHASECHK.TRANS64.TRYWAIT P0, [UR8], R11 ;  /* 0x0000000bff0075a7 */ /* 0x0000620008000148 */
[----:B------:R-:W-:Y:S05]  /*17f0*/  @!P1 BRA `(.L_x_16) ;  /* 0x0000000000049947 */ /* 0x000fea0003800000 */
[----:B------:R-:W-:Y:S01]  /*1800*/  BPT.TRAP 0x1 ;  /* 0x000000040000795c */ /* 0x000fe20000300000 */
.L_x_16:
[----:B------:R-:W-:-:S04]  /*1810*/  IMAD.U32 R9, RZ, RZ, UR13 ;  /* 0x0000000dff097e24 */ /* 0x000fc8000f8e00ff */
[----:B------:R-:W-:Y:S01]  /*1820*/  IMAD R9, R9, 0x800, R122 ;  /* 0x0000080009097824 */ /* 0x000fe200078e027a */
[----:B-1----:R-:W-:Y:S06]  /*1830*/  @P0 BRA `(.L_x_17) ;  /* 0x0000000000080947 */ /* 0x002fec0003800000 */
[----:B------:R-:W1:Y:S02]  /*1840*/  SYNCS.PHASECHK.TRANS64.TRYWAIT P0, [UR8], R11 ;  /* 0x0000000bff0075a7 */ /* 0x000e640008000148 */
[----:B-1----:R-:W-:Y:S05]  /*1850*/  @!P0 BRA `(.L_x_18) ;  /* 0x0000006c00c88947 */ /* 0x002fea0003800000 */
.L_x_17:
[----:B------:R-:W-:Y:S01]  /*1860*/  LDS R88, [R9+UR15+0x30200] ;  /* 0x0302000f09587984 */ /* 0x000fe20008000800 */
[----:B------:R-:W-:Y:S01]  /*1870*/  UIADD3 UR8, UR15, 0x20200, URZ ;  /* 0x000202000f087890 */ /* 0x000fe2000fffe03f */
[----:B------:R-:W-:Y:S02]  /*1880*/  UMOV UR9, 0xc0000010 ;  /* 0xc000001000097882 */ /* 0x000fe40000000000 */
[----:B------:R-:W4:Y:S01]  /*1890*/  LDS R89, [R9+UR15+0x30600] ;  /* 0x0306000f09597984 */ /* 0x000f220008000800 */
[----:B------:R-:W-:Y:S01]  /*18a0*/  USHF.R.U32.HI UR8, URZ, 0x4, UR8 ;  /* 0x000000043f087899 */ /* 0x000fe20008011608 */
[----:B------:R-:W-:-:S03]  /*18b0*/  UMOV UR11, 0x80000020 ;  /* 0x80000020000b7882 */ /* 0x000fc60000000000 */
[----:B------:R-:W-:-:S04]  /*18c0*/  ULOP3.LUT UR8, UR8, 0x3fff, URZ, 0xc0, !UPT ;  /* 0x00003fff08087892 */ /* 0x000fc8000f8ec03f */
[----:B------:R-:W-:Y:S02]  /*18d0*/  ULOP3.LUT UR10, UR8, 0x10000, URZ, 0xfc, !UPT ;  /* 0x00010000080a7892 */ /* 0x000fe4000f8efc3f */
[----:B------:R-:W-:Y:S02]  /*18e0*/  ULEA UR8, UR13, UR14, 0x9 ;  /* 0x0000000e0d087291 */ /* 0x000fe4000f8e483f */
[----:B------:R-:W-:Y:S01]  /*18f0*/  ULEA UR10, UR13, UR10, 0x8 ;  /* 0x0000000a0d0a7291 */ /* 0x000fe2000f8e403f */
[----:B----4-:R-:W-:-:S08]  /*1900*/  WARPGROUP.ARRIVE ;  /* 0x00000000000079c5 */ /* 0x010fd00000000000 */
[----:B------:R-:W-:Y:S01]  /*1910*/  IGMMA.SP.64x64x64.S8.S8 R56, gdesc[UR8], R56, UP0, R88 ;  /* 0x02005800083879f1 */ /* 0x000fe2000bf41238 */
[----:B------:R-:W-:Y:S01]  /*1920*/  UIADD3 UR8, UR8, 0x100, URZ ;  /* 0x0000010008087890 */ /* 0x000fe2000fffe03f */
[----:B------:R-:W-:-:S08]  /*1930*/  UMOV UR9, 0xc0000010 ;  /* 0xc000001000097882 */ /* 0x000fd00000000000 */
[----:B------:R-:W-:Y:S03]  /*1940*/  IGMMA.SP.64x64x64.S8.S8 R24, gdesc[UR8], R24, UP0, R89, gsb0 ;  /* 0x02005900081879f1 */ /* 0x000fe6000b841218 */
[----:B------:R-:W-:Y:S02]  /*1950*/  WARPGROUP.DEPBAR.LE gsb0, 0x0 ;  /* 0x00008000000079c5 */ /* 0x000fe40000010000 */
[----:B------:R-:W-:Y:S05]  /*1960*/  @!P1 BRA `(.L_x_19) ;  /* 0x0000000000049947 */ /* 0x000fea0003800000 */
[----:B------:R-:W-:Y:S01]  /*1970*/  BPT.TRAP 0x1 ;  /* 0x000000040000795c */ /* 0x000fe20000300000 */
.L_x_19:
[----:B------:R-:W-:Y:S02]  /*1980*/  LEA R9, R8, UR15, 0x3 ;  /* 0x0000000f08097c11 */ /* 0x000fe4000f8e18ff */
[----:B------:R-:W-:-:S03]  /*1990*/  ISETP.GT.U32.AND P0, PT, R4, 0x1, PT ;  /* 0x000000010400780c */ /* 0x000fc60003f04070 */
[----:B------:R-:W-:-:S05]  /*19a0*/  VIADD R9, R9, 0x80 ;  /* 0x0000008009097836 */ /* 0x000fca0000000000 */
[----:B------:R-:W-:-:S04]  /*19b0*/  PRMT R9, RZ, 0x654, R9 ;  /* 0x00000654ff097816 */ /* 0x000fc80000000009 */
[----:B------:R4:W-:Y:S01]  /*19c0*/  SYNCS.ARRIVE.TRANS64.RED.A1T0 RZ, [R9+URZ], RZ ;  /* 0x000000ff09ff79a7 */ /* 0x0009e2000810043f */
[----:B------:R-:W-:Y:S05]  /*19d0*/  @P0 BRA `(.L_x_20) ;  /* 0x0000000000040947 */ /* 0x000fea0003800000 */
[----:B------:R-:W-:Y:S01]  /*19e0*/  BPT.TRAP 0x1 ;  /* 0x000000040000795c */ /* 0x000fe20000300000 */
.L_x_20:
[----:B------:R-:W-:Y:S01]  /*19f0*/  UIADD3 UR13, UR13, 0x1, URZ ;  /* 0x000000010d0d7890 */ /* 0x000fe2000fffe03f */
[----:B------:R-:W-:Y:S01]  /*1a00*/  ISETP.GT.AND P1, PT, R6, 0x1, PT ;  /* 0x000000010600780c */ /* 0x000fe20003f24270 */
[----:B------:R-:W-:Y:S02]  /*1a10*/  VIADD R8, R8, 0x1 ;  /* 0x0000000108087836 */ /* 0x000fe40000000000 */
[----:B------:R-:W-:Y:S01]  /*1a20*/  UISETP.NE.AND UP0, UPT, UR13, 0x10, UPT ;  /* 0x000000100d00788c */ /* 0x000fe2000bf05270 */
[----:B------:R-:W-:Y:S02]  /*1a30*/  VIADD R6, R6, 0xffffffff ;  /* 0xffffffff06067836 */ /* 0x000fe40000000000 */
[C---:B------:R-:W-:Y:S01]  /*1a40*/  ISETP.NE.AND P0, PT, R8.reuse, 0x10, PT ;  /* 0x000000100800780c */ /* 0x040fe20003f05270 */
[----:B------:R-:W-:Y:S02]  /*1a50*/  USEL UR8, URZ, 0x1, UP0 ;  /* 0x000000013f087887 */ /* 0x000fe40008000000 */
[----:B------:R-:W-:Y:S01]  /*1a60*/  USEL UR13, UR13, URZ, UP0 ;  /* 0x0000003f0d0d7287 */ /* 0x000fe20008000000 */
[----:B------:R-:W-:Y:S01]  /*1a70*/  SEL R8, R8, RZ, P0 ;  /* 0x000000ff08087207 */ /* 0x000fe20000000000 */
[----:B------:R-:W-:-:S02]  /*1a80*/  UPLOP3.LUT UP0, UPT, UPT, UPT, UPT, 0x80, 0x0 ;  /* 0x000000000000789c */ /* 0x000fc40003f0f070 */
[----:B------:R-:W-:Y:S01]  /*1a90*/  LOP3.LUT R7, R7, UR8, RZ, 0x3c, !PT ;  /* 0x0000000807077c12 */ /* 0x000fe2000f8e3cff */
[----:B------:R-:W-:Y:S08]  /*1aa0*/  @P1 BRA `(.L_x_21) ;  /* 0xfffffffc00381947 */ /* 0x000ff0000383ffff */
.L_x_14:
[----:B------:R-:W-:Y:S01]  /*1ab0*/  IMAD.IADD R117, R118, 0x1, R117 ;  /* 0x0000000176757824 */ /* 0x000fe200078e0275 */
[----:B------:R-:W-:Y:S01]  /*1ac0*/  SHF.R.S32.HI R15, RZ, 0x1f, R5 ;  /* 0x0000001fff0f7819 */ /* 0x000fe20000011405 */
[----:B------:R-:W-:Y:S01]  /*1ad0*/  IMAD.SHL.U32 R125, R124, 0x100, RZ ;  /* 0x000001007c7d7824 */ /* 0x000fe200078e00ff */
[----:B------:R-:W-:Y:S01]  /*1ae0*/  ULDC.64 UR8, c[0x0][0x6d0] ;  /* 0x0001b40000087ab9 */ /* 0x000fe20000000a00 */
[----:B------:R-:W-:Y:S01]  /*1af0*/  IMAD.SHL.U32 R126, R10, 0x40, RZ ;  /* 0x000000400a7e7824 */ /* 0x000fe200078e00ff */
[----:B------:R-:W-:Y:S01]  /*1b00*/  SHF.R.U32.HI R6, RZ, 0x4, R117 ;  /* 0x00000004ff067819 */ /* 0x000fe20000011675 */
[----:B------:R-:W-:Y:S01]  /*1b10*/  IMAD.IADD R98, R112, 0x1, R125 ;  /* 0x0000000170627824 */ /* 0x000fe200078e027d */
[----:B------:R-:W-:Y:S01]  /*1b20*/  ISETP.GT.U32.AND P0, PT, R117, 0xf, PT ;  /* 0x0000000f7500780c */ /* 0x000fe20003f04070 */
[----:B------:R-:W-:Y:S01]  /*1b30*/  IMAD R8, R15, UR8, RZ ;  /* 0x000000080f087c24 */ /* 0x000fe2000f8e02ff */
[----:B------:R-:W-:Y:S01]  /*1b40*/  LOP3.LUT R6, R6, 0x1, RZ, 0xc0, !PT ;  /* 0x0000000106067812 */ /* 0x000fe200078ec0ff */
[----:B------:R-:W-:-:S02]  /*1b50*/  WARPGROUP.DEPBAR.LE gsb0, 0x0 ;  /* 0x00008000000079c5 */ /* 0x000fc40000010000 */
[----:B------:R-:W-:Y:S01]  /*1b60*/  SHF.R.S32.HI R99, RZ, 0x1f, R98 ;  /* 0x0000001fff637819 */ /* 0x000fe20000011462 */
[C---:B01----:R-:W-:Y:S01]  /*1b70*/  IMAD R11, R5.reuse, UR9, R8 ;  /* 0x00000009050b7c24 */ /* 0x043fe2000f8e0208 */
[----:B------:R-:W-:Y:S01]  /*1b80*/  ISETP.NE.U32.AND P1, PT, R6, 0x1, PT ;  /* 0x000000010600780c */ /* 0x000fe20003f25070 */
[----:B------:R-:W-:Y:S01]  /*1b90*/  ULDC UR9, c[0x0][0x284] ;  /* 0x0000a10000097ab9 */ /* 0x000fe20000000800 */
[C---:B------:R-:W-:Y:S01]  /*1ba0*/  ISETP.LT.U32.AND P0, PT, R118.reuse, 0x10, P0 ;  /* 0x000000107600780c */ /* 0x040fe20000701070 */
[----:B------:R-:W-:Y:S01]  /*1bb0*/  IMAD.WIDE.U32 R6, R5, UR8, R98 ;  /* 0x0000000805067c25 */ /* 0x000fe2000f8e0062 */
[----:B------:R-:W-:Y:S01]  /*1bc0*/  ULDC UR8, c[0x0][0x288] ;  /* 0x0000a20000087ab9 */ /* 0x000fe20000000800 */
[----:B------:R-:W-:Y:S02]  /*1bd0*/  ISETP.GT.U32.AND P1, PT, R118, 0xf, !P1 ;  /* 0x0000000f7600780c */ /* 0x000fe40004f24070 */
[----:B------:R-:W-:Y:S01]  /*1be0*/  ISETP.GE.AND P2, PT, R126, UR8, PT ;  /* 0x000000087e007c0c */ /* 0x000fe2000bf46270 */
[----:B------:R-:W-:Y:S01]  /*1bf0*/  IMAD.IADD R7, R7, 0x1, R11 ;  /* 0x0000000107077824 */ /* 0x000fe200078e020b */
[----:B----4-:R-:W-:Y:S01]  /*1c00*/  SEL R9, RZ, 0x1, !P0 ;  /* 0x00000001ff097807 */ /* 0x010fe20004000000 */
[----:B------:R-:W-:Y:S01]  /*1c10*/  IMAD.MOV.U32 R124, RZ, RZ, -0x1 ;  /* 0xffffffffff7c7424 */ /* 0x000fe200078e00ff */
[----:B------:R-:W-:-:S02]  /*1c20*/  ISETP.GE.OR P2, PT, R125, UR9, P2 ;  /* 0x000000097d007c0c */ /* 0x000fc40009746670 */
[----:B------:R-:W-:Y:S02]  /*1c30*/  SEL R8, RZ, 0x1, !P1 ;  /* 0x00000001ff087807 */ /* 0x000fe40004800000 */
[----:B------:R-:W-:Y:S02]  /*1c40*/  LOP3.LUT R117, R117, 0xf, RZ, 0xc0, !PT ;  /* 0x0000000f75757812 */ /* 0x000fe400078ec0ff */
[----:B------:R-:W-:-:S07]  /*1c50*/  LOP3.LUT R116, R8, R116, R9, 0x96, !PT ;  /* 0x0000007408747212 */ /* 0x000fce00078e9609 */
[----:B------:R-:W-:Y:S05]  /*1c60*/  @P2 BRA `(.L_x_22) ;  /* 0x0000004400ec2947 */ /* 0x000fea0003800000 */
[----:B------:R-:W0:Y:S01]  /*1c70*/  LDC.64 R8, c[0x0][0x6c8] ;  /* 0x0001b200ff087b82 */ /* 0x000e220000000a00 */
[----:B------:R-:W-:Y:S01]  /*1c80*/  IMAD.WIDE R10, R10, 0x40, RZ ;  /* 0x000000400a0a7825 */ /* 0x000fe200078e02ff */
[----:B---3-5:R-:W-:Y:S01]  /*1c90*/  ISETP.NE.AND P1, PT, R106, RZ, PT ;  /* 0x000000ff6a00720c */ /* 0x028fe20003f25270 */
[----:B------:R-:W-:Y:S02]  /*1ca0*/  BSSY B0, `(.L_x_22) ;  /* 0x0000477000007945 */ /* 0x000fe40003800000 */
[----:B------:R-:W-:Y:S01]  /*1cb0*/  IMAD.IADD R126, R113, 0x1, -R126 ;  /* 0x00000001717e7824 */ /* 0x000fe200078e0a7e */
[----:B------:R-:W-:Y:S01]  /*1cc0*/  LOP3.LUT R127, R10, 0x6, R115, 0xf8, !PT ;  /* 0x000000060a7f7812 */ /* 0x000fe200078ef873 */
[----:B------:R-:W-:-:S03]  /*1cd0*/  IMAD.IADD R125, R121, 0x1, -R125 ;  /* 0x00000001797d7824 */ /* 0x000fc600078e0a7d */
[----:B------:R-:W-:-:S04]  /*1ce0*/  ISETP.GT.AND P0, PT, R126, RZ, PT ;  /* 0x000000ff7e00720c */ /* 0x000fc80003f04270 */
[----:B------:R-:W-:Y:S01]  /*1cf0*/  ISETP.GT.AND P2, PT, R125, RZ, P0 ;  /* 0x000000ff7d00720c */ /* 0x000fe20000744270 */
[-C--:B0-----:R-:W-:Y:S02]  /*1d00*/  IMAD R14, R11, R8.reuse, RZ ;  /* 0x000000080b0e7224 */ /* 0x081fe400078e02ff */
[----:B------:R-:W-:-:S04]  /*1d10*/  IMAD.WIDE.U32 R12, R127, R8, R6 ;  /* 0x000000087f0c7225 */ /* 0x000fc800078e0006 */
[----:B------:R-:W-:-:S04]  /*1d20*/  IMAD R7, R127, R9, R14 ;  /* 0x000000097f077224 */ /* 0x000fc800078e020e */
[----:B------:R-:W-:Y:S01]  /*1d30*/  IMAD.IADD R19, R13, 0x1, R7 ;  /* 0x000000010d137824 */ /* 0x000fe200078e0207 */
[----:B------:R-:W-:Y:S06]  /*1d40*/  @!P1 BRA `(.L_x_23) ;  /* 0x0000003400209947 */ /* 0x000fec0003800000 */
[----:B------:R-:W0:Y:S01]  /*1d50*/  LDC.64 R100, c[0x0][0x6b0] ;  /* 0x0001ac00ff647b82 */ /* 0x000e220000000a00 */
[----:B------:R-:W-:Y:S01]  /*1d60*/  ULDC.64 UR10, c[0x0][0x6b8] ;  /* 0x0001ae00000a7ab9 */ /* 0x000fe20000000a00 */
[----:B------:R-:W-:Y:S01]  /*1d70*/  ULDC.64 UR14, c[0x0][0x6a8] ;  /* 0x0001aa00000e7ab9 */ /* 0x000fe20000000a00 */
[----:B------:R-:W-:Y:S01]  /*1d80*/  IMAD R6, R15, UR10, RZ ;  /* 0x0000000a0f067c24 */ /* 0x000fe2000f8e02ff */
[----:B------:R-:W-:Y:S01]  /*1d90*/  ULDC.64 UR8, c[0x0][0x6c0] ;  /* 0x0001b00000087ab9 */ /* 0x000fe20000000a00 */
[----:B------:R-:W-:-:S03]  /*1da0*/  IMAD.WIDE.U32 R104, R5, UR10, R98 ;  /* 0x0000000a05687c25 */ /* 0x000fc6000f8e0062 */
[----:B------:R-:W1:Y:S01]  /*1db0*/  LDC.64 R14, c[0x0][0x6b0] ;  /* 0x0001ac00ff0e7b82 */ /* 0x000e620000000a00 */
[----:B------:R-:W-:Y:S02]  /*1dc0*/  IMAD R129, R5, UR11, R6 ;  /* 0x0000000b05817c24 */ /* 0x000fe4000f8e0206 */
[----:B------:R-:W-:Y:S02]  /*1dd0*/  IMAD.MOV.U32 R102, RZ, RZ, R104 ;  /* 0x000000ffff667224 */ /* 0x000fe400078e0068 */
[----:B------:R-:W-:Y:S02]  /*1de0*/  IMAD.IADD R103, R105, 0x1, R129 ;  /* 0x0000000169677824 */ /* 0x000fe400078e0281 */
[-C--:B0-----:R-:W-:Y:S02]  /*1df0*/  IMAD R10, R11, R100.reuse, RZ ;  /* 0x000000640b0a7224 */ /* 0x081fe400078e02ff */
[----:B------:R-:W-:-:S04]  /*1e00*/  IMAD.WIDE.U32 R6, R127, R100, R102 ;  /* 0x000000647f067225 */ /* 0x000fc800078e0066 */
[----:B------:R-:W-:Y:S01]  /*1e10*/  IMAD R131, R127, R101, R10 ;  /* 0x000000657f837224 */ /* 0x000fe200078e020a */
[----:B------:R-:W-:-:S03]  /*1e20*/  LEA R10, P1, R6, UR14, 0x2 ;  /* 0x0000000e060a7c11 */ /* 0x000fc6000f8210ff */
[----:B------:R-:W-:-:S05]  /*1e30*/  IMAD.IADD R7, R7, 0x1, R131 ;  /* 0x0000000107077824 */ /* 0x000fca00078e0283 */
[----:B------:R-:W-:-:S05]  /*1e40*/  LEA.HI.X R11, R6, UR15, R7, 0x2, P1 ;  /* 0x0000000f060b7c11 */ /* 0x000fca00088f1407 */
[----:B------:R0:W3:Y:S01]  /*1e50*/  @P2 LDG.E.LTC128B R17, desc[UR16][R10.64] ;  /* 0x000000100a112981 */ /* 0x0000e2000c1e1920 */
[----:B------:R-:W-:Y:S01]  /*1e60*/  ISETP.GT.AND P6, PT, R126, 0x1, PT ;  /* 0x000000017e00780c */ /* 0x000fe20003fc4270 */
[----:B-1----:R-:W-:Y:S01]  /*1e70*/  IMAD.WIDE.U32 R22, R127, R100, R14 ;  /* 0x000000647f167225 */ /* 0x002fe200078e000e */
[C---:B------:R-:W-:Y:S01]  /*1e80*/  LEA R6, P1, R12.reuse, UR8, 0x2 ;  /* 0x000000080c067c11 */ /* 0x040fe2000f8210ff */
[----:B------:R-:W-:Y:S01]  /*1e90*/  BSSY B1, `(.L_x_24) ;  /* 0x0000013000017945 */ /* 0x000fe20003800000 */
[----:B------:R-:W-:Y:S01]  /*1ea0*/  ISETP.GT.AND P3, PT, R125, RZ, P6 ;  /* 0x000000ff7d00720c */ /* 0x000fe20003764270 */
[----:B------:R-:W-:Y:S01]  /*1eb0*/  IMAD.IADD R93, R131, 0x1, R23 ;  /* 0x00000001835d7824 */ /* 0x000fe200078e0217 */
[----:B------:R-:W-:Y:S02]  /*1ec0*/  LEA.HI.X R7, R12, UR9, R19, 0x2, P1 ;  /* 0x000000090c077c11 */ /* 0x000fe400088f1413 */
[----:B------:R-:W-:Y:S02]  /*1ed0*/  IADD3 R16, P1, R104, R22, RZ ;  /* 0x0000001668107210 */ /* 0x000fe40007f3e0ff */
[----:B------:R-:W-:-:S02]  /*1ee0*/  LOP3.LUT R130, R130, 0xfffffffd, RZ, 0xc0, !PT ;  /* 0xfffffffd82827812 */ /* 0x000fc400078ec0ff */
[----:B------:R-:W-:Y:S01]  /*1ef0*/  IADD3 R18, P4, R98, R22, RZ ;  /* 0x0000001662127210 */ /* 0x000fe20007f9e0ff */
[----:B0-----:R-:W-:Y:S01]  /*1f00*/  IMAD.X R11, R93, 0x1, R103, P1 ;  /* 0x000000015d0b7824 */ /* 0x001fe200008e0667 */
[----:B------:R-:W-:Y:S01]  /*1f10*/  @P6 LOP3.LUT R130, R130, 0x2, RZ, 0xfc, !PT ;  /* 0x0000000282826812 */ /* 0x000fe200078efcff */
[----:B---3--:R-:W-:Y:S02]  /*1f20*/  IMAD R13, R17, R106, RZ ;  /* 0x0000006a110d7224 */ /* 0x008fe400078e02ff */
[----:B------:R-:W-:Y:S02]  /*1f30*/  IMAD.MOV.U32 R89, RZ, RZ, R17 ;  /* 0x000000ffff597224 */ /* 0x000fe400078e0011 */
[----:B--2---:R-:W-:Y:S02]  /*1f40*/  IMAD R91, R56, R107, R13 ;  /* 0x0000006b385b7224 */ /* 0x004fe400078e020d */
[----:B------:R-:W-:-:S03]  /*1f50*/  IMAD.WIDE.U32 R12, R127, R100, R98 ;  /* 0x000000647f0c7225 */ /* 0x000fc600078e0062 */
[----:B------:R0:W-:Y:S01]  /*1f60*/  @P2 STG.E desc[UR16][R6.64], R91 ;  /* 0x0000005b06002986 */ /* 0x0001e2000c101910 */
[----:B------:R-:W-:Y:S01]  /*1f70*/  LEA R10, P2, R16, UR14, 0x2 ;  /* 0x0000000e100a7c11 */ /* 0x000fe2000f8410ff */
[----:B------:R-:W-:-:S03]  /*1f80*/  IMAD.IADD R21, R131, 0x1, R13 ;  /* 0x0000000183157824 */ /* 0x000fc600078e020d */
[----:B------:R-:W-:Y:S01]  /*1f90*/  LEA.HI.X R11, R16, UR15, R11, 0x2, P2 ;  /* 0x0000000f100b7c11 */ /* 0x000fe200090f140b */
[----:B------:R-:W-:Y:S08]  /*1fa0*/  @!P3 BRA `(.L_x_25) ;  /* 0x000000000004b947 */ /* 0x000ff00003800000 */
[----:B------:R1:W5:Y:S02]  /*1fb0*/  LDG.E.LTC128B R89, desc[UR16][R10.64] ;  /* 0x000000100a597981 */ /* 0x000364000c1e1920 */
.L_x_25:
[----:B------:R-:W-:Y:S05]  /*1fc0*/  BSYNC B1 ;  /* 0x0000000000017941 */ /* 0x000fea0003800000 */
.L_x_24:
[----:B-1---5:R-:W-:Y:S01]  /*1fd0*/  IMAD R10, R89, R106, RZ ;  /* 0x0000006a590a7224 */ /* 0x022fe200078e02ff */
[C---:B------:R-:W-:Y:S01]  /*1fe0*/  LEA R20, P1, R8.reuse, R6, 0x2 ;  /* 0x0000000608147211 */ /* 0x040fe200078210ff */
[----:B------:R-:W-:Y:S01]  /*1ff0*/  IMAD.MOV.U32 R17, RZ, RZ, R21 ;  /* 0x000000ffff117224 */ /* 0x000fe200078e0015 */
[----:B------:R-:W-:Y:S01]  /*2000*/  BSSY B1, `(.L_x_26) ;  /* 0x0000012000017945 */ /* 0x000fe20003800000 */
[----:B------:R-:W-:Y:S01]  /*2010*/  IMAD R57, R57, R107, R10 ;  /* 0x0000006b39397224 */ /* 0x000fe200078e020a */
[----:B------:R-:W-:Y:S01]  /*2020*/  LEA.HI.X R21, R8, R7, R9, 0x2, P1 ;  /* 0x0000000708157211 */ /* 0x000fe200008f1409 */
[----:B------:R-:W-:Y:S01]  /*2030*/  IMAD.MOV.U32 R16, RZ, RZ, R12 ;  /* 0x000000ffff107224 */ /* 0x000fe200078e000c */
[----:B------:R-:W-:Y:S01]  /*2040*/  ISETP.GT.AND P1, PT, R125, 0x8, P0 ;  /* 0x000000087d00780c */ /* 0x000fe20000724270 */
[----:B------:R-:W-:Y:S02]  /*2050*/  IMAD.X R19, R99, 0x1, R93, P4 ;  /* 0x0000000163137824 */ /* 0x000fe400020e065d */
[----:B------:R1:W-:Y:S01]  /*2060*/  @P3 STG.E desc[UR16][R20.64], R57 ;  /* 0x0000003914003986 */ /* 0x0003e2000c101910 */
[----:B------:R-:W-:-:S04]  /*2070*/  IMAD.WIDE.U32 R16, R5, UR10, R16 ;  /* 0x0000000a05107c25 */ /* 0x000fc8000f8e0010 */
[----:B------:R-:W-:Y:S01]  /*2080*/  IMAD.IADD R11, R129, 0x1, R17 ;  /* 0x00000001810b7824 */ /* 0x000fe200078e0211 */
[----:B------:R-:W-:Y:S01]  /*2090*/  LEA R12, P2, R16, UR14, 0x2 ;  /* 0x0000000e100c7c11 */ /* 0x000fe2000f8410ff */
[----:B------:R-:W-:-:S03]  /*20a0*/  IMAD.WIDE.U32 R18, R5, UR10, R18 ;  /* 0x0000000a05127c25 */ /* 0x000fc6000f8e0012 */
[----:B------:R-:W-:Y:S01]  /*20b0*/  LEA.HI.X R13, R16, UR15, R11, 0x2, P2 ;  /* 0x0000000f100d7c11 */ /* 0x000fe200090f140b */
[----:B------:R-:W-:Y:S01]  /*20c0*/  IMAD.MOV.U32 R16, RZ, RZ, R22 ;  /* 0x000000ffff107224 */ /* 0x000fe200078e0016 */
[----:B------:R-:W-:Y:S01]  /*20d0*/  LEA R10, P4, R18, UR14, 0x2 ;  /* 0x0000000e120a7c11 */ /* 0x000fe2000f8810ff */
[----:B------:R-:W-:Y:S02]  /*20e0*/  IMAD.MOV.U32 R17, RZ, RZ, R93 ;  /* 0x000000ffff117224 */ /* 0x000fe400078e005d */
[----:B------:R-:W-:Y:S01]  /*20f0*/  IMAD.IADD R23, R129, 0x1, R19 ;  /* 0x0000000181177824 */ /* 0x000fe200078e0213 */
[----:B-1----:R-:W-:Y:S09]  /*2100*/  @!P1 BRA `(.L_x_27) ;  /* 0x0000000000049947 */ /* 0x002ff20003800000 */
[----:B------:R1:W5:Y:S02]  /*2110*/  LDG.E.LTC128B R89, desc[UR16][R12.64+0x20] ;  /* 0x000020100c597981 */ /* 0x000364000c1e1920 */
.L_x_27:
[----:B------:R-:W-:Y:S05]  /*2120*/  BSYNC B1 ;  /* 0x0000000000017941 */ /* 0x000fea0003800000 */
.L_x_26:
[----:B------:R-:W-:Y:S01]  /*2130*/  ISETP.GT.AND P3, PT, R125, 0x8, P6 ;  /* 0x000000087d00780c */ /* 0x000fe20003764270 */
[----:B------:R-:W-:Y:S01]  /*2140*/  IMAD.WIDE.U32 R56, R100, 0x7, R16 ;  /* 0x0000000764387825 */ /* 0x000fe200078e0010 */
[----:B------:R-:W-:Y:S01]  /*2150*/  ISETP.GT.AND P5, PT, R126, 0x8, PT ;  /* 0x000000087e00780c */ /* 0x000fe20003fa4270 */
[----:B------:R-:W-:Y:S01]  /*2160*/  BSSY B1, `(.L_x_28) ;  /* 0x000000f000017945 */ /* 0x000fe20003800000 */
[----:B------:R-:W-:Y:S01]  /*2170*/  LEA.HI.X R11, R18, UR15, R23, 0x2, P4 ;  /* 0x0000000f120b7c11 */ /* 0x000fe2000a0f1417 */
[----:B-----5:R-:W-:Y:S01]  /*2180*/  IMAD R19, R89, R106, RZ ;  /* 0x0000006a59137224 */ /* 0x020fe200078e02ff */
[----:B------:R-:W-:Y:S01]  /*2190*/  IADD3 R17, P2, R104, R56, RZ ;  /* 0x0000003868117210 */ /* 0x000fe20007f5e0ff */
[----:B------:R-:W-:Y:S01]  /*21a0*/  IMAD R128, R101, 0x7, RZ ;  /* 0x0000000765807824 */ /* 0x000fe200078e02ff */
[----:B------:R-:W-:Y:S01]  /*21b0*/  LOP3.LUT R130, R130, 0xfffffffb, RZ, 0xc0, !PT ;  /* 0xfffffffb82827812 */ /* 0x000fe200078ec0ff */
[----:B------:R-:W-:Y:S02]  /*21c0*/  IMAD R19, R58, R107, R19 ;  /* 0x0000006b3a137224 */ /* 0x000fe400078e0213 */
[----:B------:R-:W-:-:S03]  /*21d0*/  IMAD.IADD R23, R57, 0x1, R128 ;  /* 0x0000000139177824 */ /* 0x000fc600078e0280 */
[----:B------:R2:W-:Y:S01]  /*21e0*/  @P1 STG.E desc[UR16][R6.64+0x20], R19 ;  /* 0x0000201306001986 */ /* 0x0005e2000c101910 */
[----:B------:R-:W-:Y:S01]  /*21f0*/  IMAD.X R22, R23, 0x1, R103, P2 ;  /* 0x0000000117167824 */ /* 0x000fe200010e0667 */
[----:B------:R-:W-:Y:S02]  /*2200*/  @P5 LOP3.LUT R130, R130, 0x4, RZ, 0xfc, !PT ;  /* 0x0000000482825812 */ /* 0x000fe400078efcff */
[----:B------:R-:W-:Y:S02]  /*2210*/  ISETP.GT.AND P1, PT, R125, RZ, P5 ;  /* 0x000000ff7d00720c */ /* 0x000fe40002f24270 */
[----:B------:R-:W-:Y:S01]  /*2220*/  LEA R16, P2, R17, UR14, 0x2 ;  /* 0x0000000e11107c11 */ /* 0x000fe2000f8410ff */
[----:B------:R-:W-:-:S12]  /*2230*/  @!P3 BRA `(.L_x_29) ;  /* 0x000000000004b947 */ /* 0x000fd80003800000 */
[----:B------:R3:W5:Y:S02]  /*2240*/  LDG.E.LTC128B R89, desc[UR16][R10.64+0x20] ;  /* 0x000020100a597981 */ /* 0x000764000c1e1920 */
.L_x_29:
[----:B------:R-:W-:Y:S05]  /*2250*/  BSYNC B1 ;  /* 0x0000000000017941 */ /* 0x000fea0003800000 */
.L_x_28:
[----:B-----5:R-:W-:Y:S01]  /*2260*/  IMAD R18, R89, R106, RZ ;  /* 0x0000006a59127224 */ /* 0x020fe200078e02ff */
[----:B------:R-:W-:Y:S01]  /*2270*/  LEA.HI.X R17, R17, UR15, R22, 0x2, P2 ;  /* 0x0000000f11117c11 */ /* 0x000fe200090f1416 */
[----:B------:R-:W-:Y:S02]  /*2280*/  IMAD.MOV.U32 R143, RZ, RZ, R89 ;  /* 0x000000ffff8f7224 */ /* 0x000fe400078e0059 */
[----:B0-----:R-:W-:-:S05]  /*2290*/  IMAD R91, R59, R107, R18 ;  /* 0x0000006b3b5b7224 */ /* 0x001fca00078e0212 */
[----:B------:R-:W-:Y:S04]  /*22a0*/  @P3 STG.E desc[UR16][R20.64+0x20], R91 ;  /* 0x0000205b14003986 */ /* 0x000fe8000c101910 */
[----:B------:R-:W4:Y:S01]  /*22b0*/  @P1 LDG.E.LTC128B R143, desc[UR16][R16.64] ;  /* 0x00000010108f1981 */ /* 0x000f22000c1e1920 */
[----:B------:R-:W-:Y:S01]  /*22c0*/  IADD3 R56, P2, R56, R100, RZ ;  /* 0x0000006438387210 */ /* 0x000fe20007f5e0ff */
[----:B------:R-:W-:Y:S01]  /*22d0*/  IMAD R59, R9, 0x1c, RZ ;  /* 0x0000001c093b7824 */ /* 0x000fe200078e02ff */
[----:B------:R-:W-:-:S03]  /*22e0*/  ISETP.GT.AND P4, PT, R126, 0x9, PT ;  /* 0x000000097e00780c */ /* 0x000fc60003f84270 */
[----:B------:R-:W-:Y:S01]  /*22f0*/  IMAD.X R57, R23, 0x1, R101, P2 ;  /* 0x0000000117397824 */ /* 0x000fe200010e0665 */
[----:B------:R-:W-:-:S05]  /*2300*/  IADD3 R18, P2, R56, R104, RZ ;  /* 0x0000006838127210 */ /* 0x000fca0007f5e0ff */
[----:B--2---:R-:W-:Y:S01]  /*2310*/  IMAD.X R19, R57, 0x1, R103, P2 ;  /* 0x0000000139137824 */ /* 0x004fe200010e0667 */
[----:B------:R-:W-:-:S04]  /*2320*/  LEA R22, P2, R18, UR14, 0x2 ;  /* 0x0000000e12167c11 */ /* 0x000fc8000f8410ff */
[----:B------:R-:W-:Y:S01]  /*2330*/  LEA.HI.X R23, R18, UR15, R19, 0x2, P2 ;  /* 0x0000000f12177c11 */ /* 0x000fe200090f1413 */
[----:B------:R-:W-:Y:S01]  /*2340*/  IMAD.WIDE.U32 R18, R8, 0x1c, R20 ;  /* 0x0000001c08127825 */ /* 0x000fe200078e0014 */
[----:B------:R-:W-:-:S03]  /*2350*/  ISETP.GT.AND P2, PT, R125, RZ, P4 ;  /* 0x000000ff7d00720c */ /* 0x000fc60002744270 */
[----:B------:R-:W-:Y:S02]  /*2360*/  IMAD.IADD R19, R19, 0x1, R59 ;  /* 0x0000000113137824 */ /* 0x000fe400078e023b */
[----:B------:R-:W-:-:S04]  /*2370*/  IMAD.WIDE.U32 R136, R100, 0x7, R14 ;  /* 0x0000000764887825 */ /* 0x000fc800078e000e */
[----:B------:R-:W-:Y:S02]  /*2380*/  IMAD.IADD R137, R128, 0x1, R137 ;  /* 0x0000000180897824 */ /* 0x000fe400078e0289 */
[----:B------:R-:W-:-:S04]  /*2390*/  IMAD.WIDE.U32 R14, R127, R100, R136 ;  /* 0x000000647f0e7225 */ /* 0x000fc800078e0088 */
[----:B------:R-:W-:Y:S01]  /*23a0*/  IMAD.WIDE.U32 R88, R100, 0x7, R56 ;  /* 0x0000000764587825 */ /* 0x000fe200078e0038 */
[----:B------:R-:W-:-:S03]  /*23b0*/  USHF.L.U32 UR8, UR18, 0x2, URZ ;  /* 0x0000000212087899 */ /* 0x000fc6000800063f */
[----:B------:R-:W-:Y:S01]  /*23c0*/  IMAD.IADD R142, R128, 0x1, R89 ;  /* 0x00000001808e7824 */ /* 0x000fe200078e0259 */
[----:B------:R-:W-:Y:S01]  /*23d0*/  USHF.L.U64.HI UR9, UR18, 0x2, UR19 ;  /* 0x0000000212097899 */ /* 0x000fe20008010213 */
[----:B----4-:R-:W-:-:S04]  /*23e0*/  IMAD R16, R143, R106, RZ ;  /* 0x0000006a8f107224 */ /* 0x010fc800078e02ff */
[----:B------:R-:W-:-:S05]  /*23f0*/  IMAD R17, R60, R107, R16 ;  /* 0x0000006b3c117224 */ /* 0x000fca00078e0210 */
[----:B------:R0:W-:Y:S04]  /*2400*/  @P1 STG.E desc[UR16][R18.64], R17 ;  /* 0x0000001112001986 */ /* 0x0001e8000c101910 */
[----:B------:R2:W4:Y:S01]  /*2410*/  @P2 LDG.E.LTC128B R143, desc[UR16][R22.64] ;  /* 0x00000010168f2981 */ /* 0x000522000c1e1920 */
[----:B------:R-:W-:Y:S01]  /*2420*/  IADD3 R14, P1, R98, R14, RZ ;  /* 0x0000000e620e7210 */ /* 0x000fe20007f3e0ff */
[----:B------:R-:W-:Y:S03]  /*2430*/  BSSY B1, `(.L_x_30) ;  /* 0x000002e000017945 */ /* 0x000fe60003800000 */
[----:B------:R-:W-:-:S03]  /*2440*/  IADD3.X R15, R99, R131, R15, P1, !PT ;  /* 0x00000083630f7210 */ /* 0x000fc60000ffe40f */
[----:B------:R-:W-:-:S04]  /*2450*/  IMAD.WIDE.U32 R14, R5, UR10, R14 ;  /* 0x0000000a050e7c25 */ /* 0x000fc8000f8e000e */
[----:B------:R-:W-:Y:S01]  /*2460*/  IMAD.IADD R15, R129, 0x1, R15 ;  /* 0x00000001810f7824 */ /* 0x000fe200078e020f */
[----:B------:R-:W-:-:S04]  /*2470*/  LEA R16, P1, R14, UR14, 0x2 ;  /* 0x0000000e0e107c11 */ /* 0x000fc8000f8210ff */
[----:B0-----:R-:W-:Y:S02]  /*2480*/  LEA.HI.X R17, R14, UR15, R15, 0x2, P1 ;  /* 0x0000000f0e117c11 */ /* 0x001fe400088f140f */
[----:B------:R-:W-:-:S05]  /*2490*/  IADD3 R140, P1, R88, R100, RZ ;  /* 0x00000064588c7210 */ /* 0x000fca0007f3e0ff */
[----:B------:R-:W-:Y:S01]  /*24a0*/  IMAD.X R141, R142, 0x1, R101, P1 ;  /* 0x000000018e8d7824 */ /* 0x000fe200008e0665 */
[----:B------:R-:W-:Y:S01]  /*24b0*/  IADD3 R14, P1, R20, UR8, RZ ;  /* 0x00000008140e7c10 */ /* 0x000fe2000ff3e0ff */
[----:B------:R-:W-:-:S03]  /*24c0*/  IMAD.WIDE.U32 R92, R100, 0x7, R140 ;  /* 0x00000007645c7825 */ /* 0x000fc600078e008c */
[----:B------:R-:W-:Y:S01]  /*24d0*/  IADD3.X R15, R21, UR9, RZ, P1, !PT ;  /* 0x00000009150f7c10 */ /* 0x000fe20008ffe4ff */
[----:B------:R-:W-:Y:S01]  /*24e0*/  IMAD.IADD R145, R128, 0x1, R93 ;  /* 0x0000000180917824 */ /* 0x000fe200078e025d */
[----:B------:R-:W-:-:S05]  /*24f0*/  IADD3 R90, P1, R92, R100, RZ ;  /* 0x000000645c5a7210 */ /* 0x000fca0007f3e0ff */
[----:B------:R-:W-:Y:S01]  /*2500*/  IMAD.X R91, R145, 0x1, R101, P1 ;  /* 0x00000001915b7824 */ /* 0x000fe200008e0665 */
[----:B------:R-:W-:Y:S01]  /*2510*/  IADD3 R58, P1, R136, R100, RZ ;  /* 0x00000064883a7210 */ /* 0x000fe20007f3e0ff */
[----:B------:R-:W-:-:S04]  /*2520*/  IMAD.WIDE.U32 R96, R100, 0x7, R90 ;  /* 0x0000000764607825 */ /* 0x000fc800078e005a */
[----:B------:R-:W-:Y:S01]  /*2530*/  IMAD.X R59, R137, 0x1, R101, P1 ;  /* 0x00000001893b7824 */ /* 0x000fe200008e0665 */
[-C--:B------:R-:W-:Y:S01]  /*2540*/  IADD3 R94, P1, R96, R100.reuse, RZ ;  /* 0x00000064605e7210 */ /* 0x080fe20007f3e0ff */
[----:B------:R-:W-:Y:S02]  /*2550*/  IMAD.IADD R144, R128, 0x1, R97 ;  /* 0x0000000180907824 */ /* 0x000fe400078e0261 */
[----:B--2---:R-:W-:-:S04]  /*2560*/  IMAD.WIDE.U32 R22, R127, R100, R58 ;  /* 0x000000647f167225 */ /* 0x004fc800078e003a */
[----:B------:R-:W-:Y:S01]  /*2570*/  IMAD.X R95, R144, 0x1, R101, P1 ;  /* 0x00000001905f7824 */ /* 0x000fe200008e0665 */
[----:B------:R-:W-:Y:S01]  /*2580*/  IADD3 R22, P1, R98, R22, RZ ;  /* 0x0000001662167210 */ /* 0x000fe20007f3e0ff */
[----:B------:R-:W-:-:S03]  /*2590*/  IMAD.WIDE.U32 R108, R100, 0x7, R94 ;  /* 0x00000007646c7825 */ /* 0x000fc600078e005e */
[----:B------:R-:W-:Y:S01]  /*25a0*/  IADD3.X R23, R99, R131, R23, P1, !PT ;  /* 0x0000008363177210 */ /* 0x000fe20000ffe417 */
[----:B------:R-:W-:Y:S01]  /*25b0*/  IMAD.IADD R152, R128, 0x1, R109 ;  /* 0x0000000180987824 */ /* 0x000fe200078e026d */
[----:B------:R-:W-:Y:S01]  /*25c0*/  IADD3 R110, P1, R108, R100, RZ ;  /* 0x000000646c6e7210 */ /* 0x000fe20007f3e0ff */
[----:B------:R-:W-:-:S04]  /*25d0*/  IMAD.WIDE.U32 R22, R5, UR10, R22 ;  /* 0x0000000a05167c25 */ /* 0x000fc8000f8e0016 */
[----:B------:R-:W-:Y:S02]  /*25e0*/  IMAD.X R111, R152, 0x1, R101, P1 ;  /* 0x00000001986f7824 */ /* 0x000fe400008e0665 */
[----:B------:R-:W-:Y:S02]  /*25f0*/  IMAD.IADD R23, R129, 0x1, R23 ;  /* 0x0000000181177824 */ /* 0x000fe400078e0217 */
[----:B------:R-:W-:-:S04]  /*2600*/  IMAD.WIDE.U32 R138, R100, 0x7, R110 ;  /* 0x00000007648a7825 */ /* 0x000fc800078e006e */
[----:B------:R-:W-:Y:S01]  /*2610*/  IMAD.IADD R150, R128, 0x1, R139 ;  /* 0x0000000180967824 */ /* 0x000fe200078e028b */
[----:B------:R-:W-:-:S05]  /*2620*/  IADD3 R134, P1, R138, R100, RZ ;  /* 0x000000648a867210 */ /* 0x000fca0007f3e0ff */
[----:B------:R-:W-:Y:S02]  /*2630*/  IMAD.X R135, R150, 0x1, R101, P1 ;  /* 0x0000000196877824 */ /* 0x000fe400008e0665 */
[----:B------:R-:W-:-:S04]  /*2640*/  IMAD.WIDE.U32 R132, R100, 0x7, R134 ;  /* 0x0000000764847825 */ /* 0x000fc800078e0086 */
[----:B------:R-:W-:Y:S02]  /*2650*/  IMAD.IADD R153, R128, 0x1, R133 ;  /* 0x0000000180997824 */ /* 0x000fe400078e0285 */
[----:B----4-:R-:W-:-:S04]  /*2660*/  IMAD R56, R143, R106, RZ ;  /* 0x0000006a8f387224 */ /* 0x010fc800078e02ff */
[----:B------:R-:W-:Y:S01]  /*2670*/  IMAD R61, R61, R107, R56 ;  /* 0x0000006b3d3d7224 */ /* 0x000fe200078e0238 */
[----:B------:R-:W-:-:S04]  /*2680*/  LEA R56, P1, R22, UR14, 0x2 ;  /* 0x0000000e16387c11 */ /* 0x000fc8000f8210ff */
[----:B------:R-:W-:Y:S01]  /*2690*/  LEA.HI.X R57, R22, UR15, R23, 0x2, P1 ;  /* 0x0000000f16397c11 */ /* 0x000fe200088f1417 */
[----:B------:R0:W-:Y:S01]  /*26a0*/  @P2 STG.E desc[UR16][R14.64], R61 ;  /* 0x0000003d0e002986 */ /* 0x0001e2000c101910 */
[----:B------:R-:W-:-:S04]  /*26b0*/  IADD3 R151, P1, P2, R104, R100, R132 ;  /* 0x0000006468977210 */ /* 0x000fc80007a3e084 */
[----:B------:R-:W-:Y:S02]  /*26c0*/  IADD3.X R148, R103, R101, R153, P1, P2 ;  /* 0x0000006567947210 */ /* 0x000fe40000fe4499 */
[----:B------:R-:W-:Y:S02]  /*26d0*/  ISETP.GT.AND P2, PT, R125, 0x8, P5 ;  /* 0x000000087d00780c */ /* 0x000fe40002f44270 */
[----:B------:R-:W-:-:S11]  /*26e0*/  IADD3 R22, P1, R6, UR8, RZ ;  /* 0x0000000806167c10 */ /* 0x000fd6000ff3e0ff */
[----:B0-----:R-:W-:Y:S05]  /*26f0*/  @!P2 BRA `(.L_x_31) ;  /* 0x000000000004a947 */ /* 0x001fea0003800000 */
[----:B------:R0:W5:Y:S02]  /*2700*/  LDG.E.LTC128B R143, desc[UR16][R16.64+0x20] ;  /* 0x00002010108f7981 */ /* 0x000164000c1e1920 */
.L_x_31:
[----:B------:R-:W-:Y:S05]  /*2710*/  BSYNC B1 ;  /* 0x0000000000017941 */ /* 0x000fea0003800000 */
.L_x_30:
[----:B------:R-:W-:Y:S01]  /*2720*/  IADD3.X R23, R7, UR9, RZ, P1, !PT ;  /* 0x0000000907177c10 */ /* 0x000fe20008ffe4ff */
[----:B-----5:R-:W-:Y:S01]  /*2730*/  IMAD R60, R143, R106, RZ ;  /* 0x0000006a8f3c7224 */ /* 0x020fe200078e02ff */
[----:B------:R-:W-:Y:S01]  /*2740*/  ISETP.GT.AND P1, PT, R125, 0x8, P4 ;  /* 0x000000087d00780c */ /* 0x000fe20002724270 */
[----:B------:R-:W-:Y:S02]  /*2750*/  BSSY B1, `(.L_x_32) ;  /* 0x0000006000017945 */ /* 0x000fe40003800000 */
[----:B------:R-:W-:-:S05]  /*2760*/  IMAD R61, R62, R107, R60 ;  /* 0x0000006b3e3d7224 */ /* 0x000fca00078e023c */
[----:B------:R2:W-:Y:S01]  /*2770*/  @P2 STG.E desc[UR16][R22.64+0x20], R61 ;  /* 0x0000203d16002986 */ /* 0x0005e2000c101910 */
[----:B------:R-:W-:-:S04]  /*2780*/  IADD3 R88, P2, R104, R88, RZ ;  /* 0x0000005868587210 */ /* 0x000fc80007f5e0ff */
[----:B------:R-:W-:Y:S09]  /*2790*/  @!P1 BRA `(.L_x_33) ;  /* 0x0000000000049947 */ /* 0x000ff20003800000 */
[----:B------:R4:W5:Y:S02]  /*27a0*/  LDG.E.LTC128B R143, desc[UR16][R56.64+0x20] ;  /* 0x00002010388f7981 */ /* 0x000964000c1e1920 */
.L_x_33:
[----:B------:R-:W-:Y:S05]  /*27b0*/  BSYNC B1 ;  /* 0x0000000000017941 */ /* 0x000fea0003800000 */
.L_x_32:
[----:B-----5:R-:W-:Y:S01]  /*27c0*/  IMAD R60, R143, R106, RZ ;  /* 0x0000006a8f3c7224 */ /* 0x020fe200078e02ff */
[----:B------:R-:W-:Y:S01]  /*27d0*/  ISETP.GT.AND P3, PT, R126, 0x10, PT ;  /* 0x000000107e00780c */ /* 0x000fe20003f64270 */
[----:B--2---:R-:W-:Y:S01]  /*27e0*/  IMAD.X R61, R142, 0x1, R103, P2 ;  /* 0x000000018e3d7824 */ /* 0x004fe200010e0667 */
[----:B------:R-:W-:Y:S01]  /*27f0*/  LOP3.LUT R130, R130, 0xffffffef, RZ, 0xc0, !PT ;  /* 0xffffffef82827812 */ /* 0x000fe200078ec0ff */
[----:B------:R-:W-:Y:S01]  /*2800*/  IMAD R63, R63, R107, R60 ;  /* 0x0000006b3f3f7224 */ /* 0x000fe200078e023c */
[C---:B------:R-:W-:Y:S01]  /*2810*/  LEA R60, P2, R88.reuse, UR14, 0x2 ;  /* 0x0000000e583c7c11 */ /* 0x040fe2000f8410ff */
[----:B------:R-:W-:Y:S01]  /*2820*/  BSSY B1, `(.L_x_34) ;  /* 0x000000a000017945 */ /* 0x000fe20003800000 */
[----:B------:R-:W-:Y:S02]  /*2830*/  IMAD.MOV.U32 R149, RZ, RZ, R143 ;  /* 0x000000ffff957224 */ /* 0x000fe400078e008f */
[----:B------:R-:W-:Y:S01]  /*2840*/  LEA.HI.X R61, R88, UR15, R61, 0x2, P2 ;  /* 0x0000000f583d7c11 */ /* 0x000fe200090f143d */
[----:B------:R2:W-:Y:S01]  /*2850*/  @P1 STG.E desc[UR16][R14.64+0x20], R63 ;  /* 0x0000203f0e001986 */ /* 0x0005e2000c101910 */
[----:B------:R-:W-:-:S03]  /*2860*/  IADD3 R88, P1, R6, UR6, RZ ;  /* 0x0000000606587c10 */ /* 0x000fc6000ff3e0ff */
[----:B------:R-:W-:Y:S02]  /*2870*/  @P3 LOP3.LUT R130, R130, 0x10, RZ, 0xfc, !PT ;  /* 0x0000001082823812 */ /* 0x000fe400078efcff */
[----:B------:R-:W-:Y:S02]  /*2880*/  IADD3.X R89, R7, UR5, RZ, P1, !PT ;  /* 0x0000000507597c10 */ /* 0x000fe40008ffe4ff */
[----:B------:R-:W-:-:S13]  /*2890*/  ISETP.GT.AND P1, PT, R125, RZ, P3 ;  /* 0x000000ff7d00720c */ /* 0x000fda0001f24270 */
[----:B--2---:R-:W-:Y:S05]  /*28a0*/  @!P1 BRA `(.L_x_35) ;  /* 0x0000000000049947 */ /* 0x004fea0003800000 */
[----:B------:R2:W5:Y:S02]  /*28b0*/  LDG.E.LTC128B R149, desc[UR16][R60.64] ;  /* 0x000000103c957981 */ /* 0x000564000c1e1920 */
.L_x_35:
[----:B------:R-:W-:Y:S05]  /*28c0*/  BSYNC B1 ;  /* 0x0000000000017941 */ /* 0x000fea0003800000 */
.L_x_34:
[----:B--2--5:R-:W-:Y:S01]  /*28d0*/  IMAD R60, R149, R106, RZ ;  /* 0x0000006a953c7224 */ /* 0x024fe200078e02ff */
[----:B------:R-:W-:Y:S01]  /*28e0*/  ISETP.GT.AND P2, PT, R126, 0x11, PT ;  /* 0x000000117e00780c */ /* 0x000fe20003f44270 */
[----:B------:R-:W-:Y:S01]  /*28f0*/  IMAD.WIDE.U32 R136, R100, 0x7, R136 ;  /* 0x0000000764887825 */ /* 0x000fe200078e0088 */
[----:B------:R-:W-:Y:S01]  /*2900*/  LOP3.LUT R130, R130, 0xfffffdff, RZ, 0xc0, !PT ;  /* 0xfffffdff82827812 */ /* 0x000fe200078ec0ff */
[----:B------:R-:W-:Y:S02]  /*2910*/  BSSY B1, `(.L_x_36) ;  /* 0x00000aa000017945 */ /* 0x000fe40003800000 */
[----:B------:R-:W-:-:S05]  /*2920*/  IMAD R93, R64, R107, R60 ;  /* 0x0000006b405d7224 */ /* 0x000fca00078e023c */
[----:B------:R2:W-:Y:S01]  /*2930*/  @P1 STG.E desc[UR16][R88.64], R93 ;  /* 0x0000005d58001986 */ /* 0x0005e2000c101910 */
[----:B------:R-:W-:Y:S02]  /*2940*/  IADD3 R146, P1, R136, R100, RZ ;  /* 0x0000006488927210 */ /* 0x000fe40007f3e0ff */
[----:B------:R-:W-:Y:S02]  /*2950*/  @P2 LOP3.LUT R130, R130, 0x200, RZ, 0xfc, !PT ;  /* 0x0000020082822812 */ /* 0x000fe400078efcff */
[----:B------:R-:W-:Y:S02]  /*2960*/  IADD3.X R147, R101, R128, R137, P1, !PT ;  /* 0x0000008065937210 */ /* 0x000fe40000ffe489 */
[----:B------:R-:W-:Y:S01]  /*2970*/  IADD3 R62, P1, R140, R104, RZ ;  /* 0x000000688c3e7210 */ /* 0x000fe20007f3e0ff */
[----:B------:R-:W-:-:S04]  /*2980*/  IMAD.WIDE.U32 R60, R127, R100, R146 ;  /* 0x000000647f3c7225 */ /* 0x000fc800078e0092 */
[----:B------:R-:W-:Y:S01]  /*2990*/  IMAD.X R141, R141, 0x1, R103, P1 ;  /* 0x000000018d8d7824 */ /* 0x000fe200008e0667 */
[----:B------:R-:W-:Y:S01]  /*29a0*/  LEA R136, P1, R62, UR14, 0x2 ;  /* 0x0000000e3e887c11 */ /* 0x000fe2000f8210ff */
[----:B------:R-:W-:-:S03]  /*29b0*/  IMAD.WIDE.U32 R146, R100, 0x7, R146 ;  /* 0x0000000764927825 */ /* 0x000fc600078e0092 */
[----:B------:R-:W-:Y:S01]  /*29c0*/  LEA.HI.X R137, R62, UR15, R141, 0x2, P1 ;  /* 0x0000000f3e897c11 */ /* 0x000fe200088f148d */
[----:B------:R-:W-:Y:S01]  /*29d0*/  IMAD.WIDE.U32 R62, R100, 0x7, R58 ;  /* 0x00000007643e7825 */ /* 0x000fe200078e003a */
[----:B------:R-:W-:-:S04]  /*29e0*/  IADD3 R58, P1, R98, R60, RZ ;  /* 0x0000003c623a7210 */ /* 0x000fc80007f3e0ff */
[----:B------:R-:W-:Y:S02]  /*29f0*/  IADD3.X R59, R99, R131, R61, P1, !PT ;  /* 0x00000083633b7210 */ /* 0x000fe40000ffe43d */
[----:B------:R-:W-:Y:S01]  /*2a00*/  IADD3 R154, P1, R62, R100, RZ ;  /* 0x000000643e9a7210 */ /* 0x000fe20007f3e0ff */
[----:B------:R-:W-:-:S03]  /*2a10*/  IMAD.WIDE.U32 R58, R5, UR10, R58 ;  /* 0x0000000a053a7c25 */ /* 0x000fc6000f8e003a */
[----:B------:R-:W-:Y:S01]  /*2a20*/  IADD3.X R155, R101, R128, R63, P1, !PT ;  /* 0x00000080659b7210 */ /* 0x000fe20000ffe43f */
[----:B------:R-:W-:Y:S01]  /*2a30*/  IMAD.IADD R59, R129, 0x1, R59 ;  /* 0x00000001813b7824 */ /* 0x000fe200078e023b */
[----:B------:R-:W-:Y:S01]  /*2a40*/  LEA R62, P1, R58, UR14, 0x2 ;  /* 0x0000000e3a3e7c11 */ /* 0x000fe2000f8210ff */
[----:B------:R-:W-:-:S03]  /*2a50*/  IMAD.WIDE.U32 R60, R127, R100, R154 ;  /* 0x000000647f3c7225 */ /* 0x000fc600078e009a */
[----:B------:R-:W-:Y:S02]  /*2a60*/  LEA.HI.X R63, R58, UR15, R59, 0x2, P1 ;  /* 0x0000000f3a3f7c11 */ /* 0x000fe400088f143b */
[----:B------:R-:W-:-:S04]  /*2a70*/  IADD3 R140, P1, R98, R60, RZ ;  /* 0x0000003c628c7210 */ /* 0x000fc80007f3e0ff */
[----:B------:R-:W-:Y:S02]  /*2a80*/  IADD3.X R141, R99, R131, R61, P1, !PT ;  /* 0x00000083638d7210 */ /* 0x000fe40000ffe43d */
[----:B------:R-:W-:Y:S01]  /*2a90*/  IADD3 R60, P1, R20, UR6, RZ ;  /* 0x00000006143c7c10 */ /* 0x000fe2000ff3e0ff */
[----:B------:R-:W-:-:S03]  /*2aa0*/  IMAD.WIDE.U32 R140, R5, UR10, R140 ;  /* 0x0000000a058c7c25 */ /* 0x000fc6000f8e008c */
[----:B------:R-:W-:Y:S01]  /*2ab0*/  IADD3.X R61, R21, UR5, RZ, P1, !PT ;  /* 0x00000005153d7c10 */ /* 0x000fe20008ffe4ff */
[----:B------:R-:W-:Y:S01]  /*2ac0*/  IMAD.IADD R59, R129, 0x1, R141 ;  /* 0x00000001813b7824 */ /* 0x000fe200078e028d */
[----:B------:R-:W-:-:S04]  /*2ad0*/  LEA R58, P1, R140, UR14, 0x2 ;  /* 0x0000000e8c3a7c11 */ /* 0x000fc8000f8210ff */
[----:B------:R-:W-:Y:S02]  /*2ae0*/  LEA.HI.X R59, R140, UR15, R59, 0x2, P1 ;  /* 0x0000000f8c3b7c11 */ /* 0x000fe400088f143b */
[----:B------:R-:W-:-:S05]  /*2af0*/  IADD3 R92, P1, R104, R92, RZ ;  /* 0x0000005c685c7210 */ /* 0x000fca0007f3e0ff */
[----:B--2---:R-:W-:Y:S01]  /*2b00*/  IMAD.X R93, R145, 0x1, R103, P1 ;  /* 0x00000001915d7824 */ /* 0x004fe200008e0667 */
[----:B------:R-:W-:-:S04]  /*2b10*/  LEA R142, P1, R92, UR14, 0x2 ;  /* 0x0000000e5c8e7c11 */ /* 0x000fc8000f8210ff */
[----:B------:R-:W-:Y:S02]  /*2b20*/  LEA.HI.X R143, R92, UR15, R93, 0x2, P1 ;  /* 0x0000000f5c8f7c11 */ /* 0x000fe400088f145d */
[----:B------:R-:W-:-:S05]  /*2b30*/  IADD3 R64, P1, R90, R104, RZ ;  /* 0x000000685a407210 */ /* 0x000fca0007f3e0ff */
[----:B------:R-:W-:Y:S01]  /*2b40*/  IMAD.X R91, R91, 0x1, R103, P1 ;  /* 0x000000015b5b7824 */ /* 0x000fe200008e0667 */
[----:B------:R-:W-:-:S04]  /*2b50*/  LEA R140, P1, R64, UR14, 0x2 ;  /* 0x0000000e408c7c11 */ /* 0x000fc8000f8210ff */
[----:B------:R-:W-:Y:S01]  /*2b60*/  LEA.HI.X R141, R64, UR15, R91, 0x2, P1 ;  /* 0x0000000f408d7c11 */ /* 0x000fe200088f145b */
[----:B------:R-:W-:Y:S01]  /*2b70*/  IMAD.WIDE.U32 R90, R100, 0x7, R154 ;  /* 0x00000007645a7825 */ /* 0x000fe200078e009a */
[----:B------:R-:W-:-:S04]  /*2b80*/  IADD3 R154, P1, R146, R100, RZ ;  /* 0x00000064929a7210 */ /* 0x000fc80007f3e0ff */
[----:B------:R-:W-:Y:S02]  /*2b90*/  IADD3.X R155, R101, R128, R147, P1, !PT ;  /* 0x00000080659b7210 */ /* 0x000fe40000ffe493 */
[----:B------:R-:W-:-:S04]  /*2ba0*/  IADD3 R156, P1, R90, R100, RZ ;  /* 0x000000645a9c7210 */ /* 0x000fc80007f3e0ff */
[----:B------:R-:W-:Y:S01]  /*2bb0*/  IADD3.X R157, R101, R128, R91, P1, !PT ;  /* 0x00000080659d7210 */ /* 0x000fe20000ffe45b */
[----:B------:R-:W-:-:S04]  /*2bc0*/  IMAD.WIDE.U32 R90, R127, R100, R154 ;  /* 0x000000647f5a7225 */ /* 0x000fc800078e009a */
[----:B------:R-:W-:Y:S01]  /*2bd0*/  IMAD.WIDE.U32 R92, R127, R100, R156 ;  /* 0x000000647f5c7225 */ /* 0x000fe200078e009c */
[----:B------:R-:W-:-:S03]  /*2be0*/  IADD3 R90, P1, R98, R90, RZ ;  /* 0x0000005a625a7210 */ /* 0x000fc60007f3e0ff */
[----:B------:R-:W-:Y:S01]  /*2bf0*/  IMAD.WIDE.U32 R154, R100, 0x7, R154 ;  /* 0x00000007649a7825 */ /* 0x000fe200078e009a */
[----:B------:R-:W-:Y:S02]  /*2c00*/  IADD3.X R91, R99, R131, R91, P1, !PT ;  /* 0x00000083635b7210 */ /* 0x000fe40000ffe45b */
[----:B------:R-:W-:Y:S01]  /*2c10*/  IADD3 R146, P1, R98, R92, RZ ;  /* 0x0000005c62927210 */ /* 0x000fe20007f3e0ff */
[----:B------:R-:W-:-:S03]  /*2c20*/  IMAD.WIDE.U32 R156, R100, 0x7, R156 ;  /* 0x00000007649c7825 */ /* 0x000fc600078e009c */
[----:B------:R-:W-:Y:S01]  /*2c30*/  IADD3.X R147, R99, R131, R93, P1, !PT ;  /* 0x0000008363937210 */ /* 0x000fe20000ffe45d */
[----:B------:R-:W-:-:S04]  /*2c40*/  IMAD.WIDE.U32 R90, R5, UR10, R90 ;  /* 0x0000000a055a7c25 */ /* 0x000fc8000f8e005a */
[----:B------:R-:W-:Y:S01]  /*2c50*/  IMAD.IADD R91, R129, 0x1, R91 ;  /* 0x00000001815b7824 */ /* 0x000fe200078e025b */
[----:B------:R-:W-:Y:S01]  /*2c60*/  LEA R92, P1, R90, UR14, 0x2 ;  /* 0x0000000e5a5c7c11 */ /* 0x000fe2000f8210ff */
[----:B------:R-:W-:-:S03]  /*2c70*/  IMAD.WIDE.U32 R146, R5, UR10, R146 ;  /* 0x0000000a05927c25 */ /* 0x000fc6000f8e0092 */
[----:B------:R-:W-:Y:S01]  /*2c80*/  LEA.HI.X R93, R90, UR15, R91, 0x2, P1 ;  /* 0x0000000f5a5d7c11 */ /* 0x000fe200088f145b */
[----:B------:R-:W-:Y:S01]  /*2c90*/  IMAD.IADD R91, R129, 0x1, R147 ;  /* 0x00000001815b7824 */ /* 0x000fe200078e0293 */
[----:B------:R-:W-:-:S04]  /*2ca0*/  LEA R90, P1, R146, UR14, 0x2 ;  /* 0x0000000e925a7c11 */ /* 0x000fc8000f8210ff */
[----:B------:R-:W-:Y:S02]  /*2cb0*/  LEA.HI.X R91, R146, UR15, R91, 0x2, P1 ;  /* 0x0000000f925b7c11 */ /* 0x000fe400088f145b */
[----:B------:R-:W-:-:S05]  /*2cc0*/  IADD3 R96, P1, R104, R96, RZ ;  /* 0x0000006068607210 */ /* 0x000fca0007f3e0ff */
[----:B------:R-:W-:Y:S01]  /*2cd0*/  IMAD.X R97, R144, 0x1, R103, P1 ;  /* 0x0000000190617824 */ /* 0x000fe200008e0667 */
[----:B------:R-:W-:-:S04]  /*2ce0*/  LEA R146, P1, R96, UR14, 0x2 ;  /* 0x0000000e60927c11 */ /* 0x000fc8000f8210ff */
[----:B------:R-:W-:Y:S02]  /*2cf0*/  LEA.HI.X R147, R96, UR15, R97, 0x2, P1 ;  /* 0x0000000f60937c11 */ /* 0x000fe400088f1461 */
[----:B------:R-:W-:-:S05]  /*2d00*/  IADD3 R64, P1, R94, R104, RZ ;  /* 0x000000685e407210 */ /* 0x000fca0007f3e0ff */
[----:B------:R-:W-:Y:S01]  /*2d10*/  IMAD.X R95, R95, 0x1, R103, P1 ;  /* 0x000000015f5f7824 */ /* 0x000fe200008e0667 */
[----:B------:R-:W-:-:S04]  /*2d20*/  LEA R144, P1, R64, UR14, 0x2 ;  /* 0x0000000e40907c11 */ /* 0x000fc8000f8210ff */
[----:B------:R-:W-:Y:S02]  /*2d30*/  LEA.HI.X R145, R64, UR15, R95, 0x2, P1 ;  /* 0x0000000f40917c11 */ /* 0x000fe400088f145f */
[----:B------:R-:W-:-:S04]  /*2d40*/  IADD3 R158, P1, R154, R100, RZ ;  /* 0x000000649a9e7210 */ /* 0x000fc80007f3e0ff */
[----:B------:R-:W-:Y:S02]  /*2d50*/  IADD3.X R159, R101, R128, R155, P1, !PT ;  /* 0x00000080659f7210 */ /* 0x000fe40000ffe49b */
[-C--:B------:R-:W-:Y:S01]  /*2d60*/  IADD3 R160, P1, R156, R100.reuse, RZ ;  /* 0x000000649ca07210 */ /* 0x080fe20007f3e0ff */
[----:B------:R-:W-:-:S03]  /*2d70*/  IMAD.WIDE.U32 R94, R127, R100, R158 ;  /* 0x000000647f5e7225 */ /* 0x000fc600078e009e */
[----:B------:R-:W-:Y:S01]  /*2d80*/  IADD3.X R161, R101, R128, R157, P1, !PT ;  /* 0x0000008065a17210 */ /* 0x000fe20000ffe49d */
[----:B------:R-:W-:Y:S01]  /*2d90*/  IMAD.WIDE.U32 R158, R100, 0x7, R158 ;  /* 0x00000007649e7825 */ /* 0x000fe200078e009e */
[----:B------:R-:W-:-:S03]  /*2da0*/  IADD3 R94, P1, R98, R94, RZ ;  /* 0x0000005e625e7210 */ /* 0x000fc60007f3e0ff */
[----:B------:R-:W-:Y:S01]  /*2db0*/  IMAD.WIDE.U32 R96, R127, R100, R160 ;  /* 0x000000647f607225 */ /* 0x000fe200078e00a0 */
[----:B------:R-:W-:-:S03]  /*2dc0*/  IADD3.X R95, R99, R131, R95, P1, !PT ;  /* 0x00000083635f7210 */ /* 0x000fc60000ffe45f */
[----:B------:R-:W-:Y:S01]  /*2dd0*/  IMAD.WIDE.U32 R160, R100, 0x7, R160 ;  /* 0x0000000764a07825 */ /* 0x000fe200078e00a0 */
[----:B------:R-:W-:-:S03]  /*2de0*/  IADD3 R154, P1, R98, R96, RZ ;  /* 0x00000060629a7210 */ /* 0x000fc60007f3e0ff */
[----:B------:R-:W-:Y:S01]  /*2df0*/  IMAD.WIDE.U32 R94, R5, UR10, R94 ;  /* 0x0000000a055e7c25 */ /* 0x000fe2000f8e005e */
[----:B------:R-:W-:-:S03]  /*2e00*/  IADD3.X R155, R99, R131, R97, P1, !PT ;  /* 0x00000083639b7210 */ /* 0x000fc60000ffe461 */
        /* <DEDUP_REMOVED lines=71> */
[----:B------:R-:W-:Y:S02]  /*3280*/  IADD3.X R153, R101, R128, R169, P1, !PT ;  /* 0x0000008065997210 */ /* 0x000fe40000ffe4a9 */
[----:B------:R-:W-:Y:S01]  /*3290*/  LEA R104, P1, R151, UR14, 0x2 ;  /* 0x0000000e97687c11 */ /* 0x000fe2000f8210ff */
[----:B------:R-:W-:-:S03]  /*32a0*/  IMAD.WIDE.U32 R152, R127, R100, R152 ;  /* 0x000000647f987225 */ /* 0x000fc600078e0098 */
[----:B------:R-:W-:Y:S02]  /*32b0*/  LEA.HI.X R105, R151, UR15, R148, 0x2, P1 ;  /* 0x0000000f97697c11 */ /* 0x000fe400088f1494 */
[----:B------:R-:W-:-:S04]  /*32c0*/  IADD3 R100, P1, R98, R132, RZ ;  /* 0x0000008462647210 */ /* 0x000fc80007f3e0ff */
[----:B------:R-:W-:Y:S02]  /*32d0*/  IADD3.X R101, R99, R131, R133, P1, !PT ;  /* 0x0000008363657210 */ /* 0x000fe40000ffe485 */
[----:B------:R-:W-:Y:S01]  /*32e0*/  IADD3 R132, P1, R98, R152, RZ ;  /* 0x0000009862847210 */ /* 0x000fe20007f3e0ff */
[----:B------:R-:W-:-:S03]  /*32f0*/  IMAD.WIDE.U32 R100, R5, UR10, R100 ;  /* 0x0000000a05647c25 */ /* 0x000fc6000f8e0064 */
[----:B------:R-:W-:Y:S02]  /*3300*/  IADD3.X R133, R99, R131, R153, P1, !PT ;  /* 0x0000008363857210 */ /* 0x000fe40000ffe499 */
[----:B------:R-:W-:Y:S01]  /*3310*/  LEA R98, P1, R100, UR14, 0x2 ;  /* 0x0000000e64627c11 */ /* 0x000fe2000f8210ff */
[----:B------:R-:W-:-:S04]  /*3320*/  IMAD.WIDE.U32 R132, R5, UR10, R132 ;  /* 0x0000000a05847c25 */ /* 0x000fc8000f8e0084 */
[C---:B------:R-:W-:Y:S02]  /*3330*/  IMAD.IADD R5, R129.reuse, 0x1, R101 ;  /* 0x0000000181057824 */ /* 0x040fe400078e0265 */
[----:B------:R-:W-:-:S03]  /*3340*/  IMAD.IADD R129, R129, 0x1, R133 ;  /* 0x0000000181817824 */ /* 0x000fc600078e0285 */
[----:B------:R-:W-:Y:S02]  /*3350*/  LEA.HI.X R99, R100, UR15, R5, 0x2, P1 ;  /* 0x0000000f64637c11 */ /* 0x000fe400088f1405 */
[----:B------:R-:W-:-:S04]  /*3360*/  LEA R100, P1, R132, UR14, 0x2 ;  /* 0x0000000e84647c11 */ /* 0x000fc8000f8210ff */
[----:B------:R-:W-:Y:S02]  /*3370*/  LEA.HI.X R101, R132, UR15, R129, 0x2, P1 ;  /* 0x0000000f84657c11 */ /* 0x000fe400088f1481 */
[----:B------:R-:W-:-:S13]  /*3380*/  ISETP.GT.AND P1, PT, R125, RZ, P2 ;  /* 0x000000ff7d00720c */ /* 0x000fda0001724270 */
[----:B------:R-:W-:Y:S05]  /*3390*/  @!P1 BRA `(.L_x_37) ;  /* 0x0000000000049947 */ /* 0x000fea0003800000 */
[----:B------:R2:W5:Y:S02]  /*33a0*/  LDG.E.LTC128B R149, desc[UR16][R136.64] ;  /* 0x0000001088957981 */ /* 0x000564000c1e1920 */
.L_x_37:
[----:B------:R-:W-:Y:S05]  /*33b0*/  BSYNC B1 ;  /* 0x0000000000017941 */ /* 0x000fea0003800000 */
.L_x_36:
[----:B-----5:R-:W-:Y:S01]  /*33c0*/  IMAD R64, R149, R106, RZ ;  /* 0x0000006a95407224 */ /* 0x020fe200078e02ff */
[----:B------:R-:W-:Y:S03]  /*33d0*/  BSSY B1, `(.L_x_38) ;  /* 0x0000006000017945 */ /* 0x000fe60003800000 */
[----:B------:R-:W-:-:S05]  /*33e0*/  IMAD R65, R65, R107, R64 ;  /* 0x0000006b41417224 */ /* 0x000fca00078e0240 */
[----:B------:R0:W-:Y:S01]  /*33f0*/  @P1 STG.E desc[UR16][R60.64], R65 ;  /* 0x000000413c001986 */ /* 0x0001e2000c101910 */
[----:B------:R-:W-:-:S13]  /*3400*/  ISETP.GT.AND P1, PT, R125, 0x8, P3 ;  /* 0x000000087d00780c */ /* 0x000fda0001f24270 */
[----:B0-----:R-:W-:Y:S05]  /*3410*/  @!P1 BRA `(.L_x_39) ;  /* 0x0000000000049947 */ /* 0x001fea0003800000 */
[----:B------:R0:W5:Y:S02]  /*3420*/  LDG.E.LTC128B R149, desc[UR16][R62.64+0x20] ;  /* 0x000020103e957981 */ /* 0x000164000c1e1920 */
.L_x_39:
[----:B------:R-:W-:Y:S05]  /*3430*/  BSYNC B1 ;  /* 0x0000000000017941 */ /* 0x000fea0003800000 */
.L_x_38:
[----:B-----5:R-:W-:Y:S01]  /*3440*/  IMAD R5, R149, R106, RZ ;  /* 0x0000006a95057224 */ /* 0x020fe200078e02ff */
[----:B------:R-:W-:Y:S03]  /*3450*/  BSSY B1, `(.L_x_40) ;  /* 0x0000006000017945 */ /* 0x000fe60003800000 */
[----:B------:R-:W-:-:S05]  /*3460*/  IMAD R5, R66, R107, R5 ;  /* 0x0000006b42057224 */ /* 0x000fca00078e0205 */
[----:B------:R0:W-:Y:S01]  /*3470*/  @P1 STG.E desc[UR16][R88.64+0x20], R5 ;  /* 0x0000200558001986 */ /* 0x0001e2000c101910 */
[----:B------:R-:W-:-:S13]  /*3480*/  ISETP.GT.AND P1, PT, R125, 0x8, P2 ;  /* 0x000000087d00780c */ /* 0x000fda0001724270 */
[----:B0-----:R-:W-:Y:S05]  /*3490*/  @!P1 BRA `(.L_x_41) ;  /* 0x0000000000049947 */ /* 0x001fea0003800000 */
[----:B------:R0:W5:Y:S02]  /*34a0*/  LDG.E.LTC128B R149, desc[UR16][R58.64+0x20] ;  /* 0x000020103a957981 */ /* 0x000164000c1e1920 */
.L_x_41:
[----:B------:R-:W-:Y:S05]  /*34b0*/  BSYNC B1 ;  /* 0x0000000000017941 */ /* 0x000fea0003800000 */
.L_x_40:
[----:B-----5:R-:W-:Y:S01]  /*34c0*/  IMAD R64, R149, R106, RZ ;  /* 0x0000006a95407224 */ /* 0x020fe200078e02ff */
[----:B------:R-:W-:Y:S02]  /*34d0*/  ISETP.GT.AND P3, PT, R126, 0x18, PT ;  /* 0x000000187e00780c */ /* 0x000fe40003f64270 */
[----:B------:R-:W-:Y:S01]  /*34e0*/  LOP3.LUT R130, R130, 0xffffffdf, RZ, 0xc0, !PT ;  /* 0xffffffdf82827812 */ /* 0x000fe200078ec0ff */
[----:B------:R-:W-:-:S05]  /*34f0*/  IMAD R67, R67, R107, R64 ;  /* 0x0000006b43437224 */ /* 0x000fca00078e0240 */
[----:B------:R1:W-:Y:S01]  /*3500*/  @P1 STG.E desc[UR16][R60.64+0x20], R67 ;  /* 0x000020433c001986 */ /* 0x0003e2000c101910 */
[----:B------:R-:W-:Y:S01]  /*3510*/  ISETP.GT.AND P1, PT, R125, RZ, P3 ;  /* 0x000000ff7d00720c */ /* 0x000fe20001f24270 */
[----:B------:R-:W-:Y:S01]  /*3520*/  IMAD R127, R9, 0x60, RZ ;  /* 0x00000060097f7824 */ /* 0x000fe200078e02ff */
[----:B------:R-:W-:Y:S02]  /*3530*/  ISETP.GT.AND P2, PT, R126, 0x19, PT ;  /* 0x000000197e00780c */ /* 0x000fe40003f44270 */
[----:B------:R-:W-:-:S09]  /*3540*/  @P3 LOP3.LUT R130, R130, 0x20, RZ, 0xfc, !PT ;  /* 0x0000002082823812 */ /* 0x000fd200078efcff */
[----:B------:R-:W2:Y:S01]  /*3550*/  @P1 LDG.E.LTC128B R149, desc[UR16][R142.64] ;  /* 0x000000108e951981 */ /* 0x000ea2000c1e1920 */
[----:B------:R-:W-:Y:S01]  /*3560*/  IMAD.WIDE.U32 R64, R8, 0x60, R6 ;  /* 0x0000006008407825 */ /* 0x000fe200078e0006 */
[----:B------:R-:W-:Y:S01]  /*3570*/  LOP3.LUT R130, R130, 0xfffffbff, RZ, 0xc0, !PT ;  /* 0xfffffbff82827812 */ /* 0x000fe200078ec0ff */
[----:B------:R-:W-:Y:S02]  /*3580*/  BSSY B1, `(.L_x_42) ;  /* 0x000000a000017945 */ /* 0x000fe40003800000 */
[----:B------:R-:W-:Y:S01]  /*3590*/  IMAD.IADD R65, R65, 0x1, R127 ;  /* 0x0000000141417824 */ /* 0x000fe200078e027f */
[----:B------:R-:W-:Y:S01]  /*35a0*/  @P2 LOP3.LUT R130, R130, 0x400, RZ, 0xfc, !PT ;  /* 0x0000040082822812 */ /* 0x000fe200078efcff */
[----:B-1----:R-:W-:-:S04]  /*35b0*/  IMAD.WIDE.U32 R66, R8, 0x60, R20 ;  /* 0x0000006008427825 */ /* 0x002fc800078e0014 */
[----:B--2---:R-:W-:-:S04]  /*35c0*/  IMAD R5, R149, R106, RZ ;  /* 0x0000006a95057224 */ /* 0x004fc800078e02ff */
[----:B------:R-:W-:-:S05]  /*35d0*/  IMAD R5, R68, R107, R5 ;  /* 0x0000006b44057224 */ /* 0x000fca00078e0205 */
[----:B------:R1:W-:Y:S01]  /*35e0*/  @P1 STG.E desc[UR16][R64.64], R5 ;  /* 0x0000000540001986 */ /* 0x0003e2000c101910 */
[----:B------:R-:W-:-:S13]  /*35f0*/  ISETP.GT.AND P1, PT, R125, RZ, P2 ;  /* 0x000000ff7d00720c */ /* 0x000fda0001724270 */
[----:B-1----:R-:W-:Y:S05]  /*3600*/  @!P1 BRA `(.L_x_43) ;  /* 0x0000000000049947 */ /* 0x002fea0003800000 */
[----:B------:R1:W5:Y:S02]  /*3610*/  LDG.E.LTC128B R149, desc[UR16][R140.64] ;  /* 0x000000108c957981 */ /* 0x000364000c1e1920 */
.L_x_43:
[----:B------:R-:W-:Y:S05]  /*3620*/  BSYNC B1 ;  /* 0x0000000000017941 */ /* 0x000fea0003800000 */
.L_x_42:
[----:B-----5:R-:W-:Y:S01]  /*3630*/  IMAD R68, R149, R106, RZ ;  /* 0x0000006a95447224 */ /* 0x020fe200078e02ff */
[----:B------:R-:W-:Y:S01]  /*3640*/  BSSY B1, `(.L_x_44) ;  /* 0x0000007000017945 */ /* 0x000fe20003800000 */
[----:B------:R-:W-:Y:S02]  /*3650*/  IMAD.IADD R67, R127, 0x1, R67 ;  /* 0x000000017f437824 */ /* 0x000fe400078e0243 */
[----:B------:R-:W-:-:S05]  /*3660*/  IMAD R69, R69, R107, R68 ;  /* 0x0000006b45457224 */ /* 0x000fca00078e0244 */
[----:B------:R2:W-:Y:S01]  /*3670*/  @P1 STG.E desc[UR16][R66.64], R69 ;  /* 0x0000004542001986 */ /* 0x0005e2000c101910 */
[----:B------:R-:W-:-:S13]  /*3680*/  ISETP.GT.AND P1, PT, R125, 0x8, P3 ;  /* 0x000000087d00780c */ /* 0x000fda0001f24270 */
[----:B--2---:R-:W-:Y:S05]  /*3690*/  @!P1 BRA `(.L_x_45) ;  /* 0x0000000000049947 */ /* 0x004fea0003800000 */
[----:B------:R2:W5:Y:S02]  /*36a0*/  LDG.E.LTC128B R149, desc[UR16][R92.64+0x20] ;  /* 0x000020105c957981 */ /* 0x000564000c1e1920 */
.L_x_45:
[----:B------:R-:W-:Y:S05]  /*36b0*/  BSYNC B1 ;  /* 0x0000000000017941 */ /* 0x000fea0003800000 */
.L_x_44:
[----:B-----5:R-:W-:Y:S01]  /*36c0*/  IMAD R5, R149, R106, RZ ;  /* 0x0000006a95057224 */ /* 0x020fe200078e02ff */
[----:B------:R-:W-:Y:S03]  /*36d0*/  BSSY B1, `(.L_x_46) ;  /* 0x0000006000017945 */ /* 0x000fe60003800000 */
[----:B------:R-:W-:-:S05]  /*36e0*/  IMAD R5, R70, R107, R5 ;  /* 0x0000006b46057224 */ /* 0x000fca00078e0205 */
[----:B------:R0:W-:Y:S01]  /*36f0*/  @P1 STG.E desc[UR16][R64.64+0x20], R5 ;  /* 0x0000200540001986 */ /* 0x0001e2000c101910 */
[----:B------:R-:W-:-:S13]  /*3700*/  ISETP.GT.AND P1, PT, R125, 0x8, P2 ;  /* 0x000000087d00780c */ /* 0x000fda0001724270 */
[----:B0-----:R-:W-:Y:S05]  /*3710*/  @!P1 BRA `(.L_x_47) ;  /* 0x0000000000049947 */ /* 0x001fea0003800000 */
[----:B------:R0:W5:Y:S02]  /*3720*/  LDG.E.LTC128B R149, desc[UR16][R90.64+0x20] ;  /* 0x000020105a957981 */ /* 0x000164000c1e1920 */
.L_x_47:
[----:B------:R-:W-:Y:S05]  /*3730*/  BSYNC B1 ;  /* 0x0000000000017941 */ /* 0x000fea0003800000 */
.L_x_46:
[----:B-----5:R-:W-:Y:S01]  /*3740*/  IMAD R68, R149, R106, RZ ;  /* 0x0000006a95447224 */ /* 0x020fe200078e02ff */
[----:B------:R-:W-:Y:S01]  /*3750*/  ISETP.GT.AND P3, PT, R126, 0x20, PT ;  /* 0x000000207e00780c */ /* 0x000fe20003f64270 */
[----:B------:R-:W-:Y:S01]  /*3760*/  BSSY B1, `(.L_x_48) ;  /* 0x000000a000017945 */ /* 0x000fe20003800000 */
[----:B------:R-:W-:Y:S01]  /*3770*/  LOP3.LUT R130, R130, 0xfffffeff, RZ, 0xc0, !PT ;  /* 0xfffffeff82827812 */ /* 0x000fe200078ec0ff */
[----:B------:R-:W-:-:S05]  /*3780*/  IMAD R71, R71, R107, R68 ;  /* 0x0000006b47477224 */ /* 0x000fca00078e0244 */
[----:B------:R0:W-:Y:S01]  /*3790*/  @P1 STG.E desc[UR16][R66.64+0x20], R71 ;  /* 0x0000204742001986 */ /* 0x0001e2000c101910 */
[----:B------:R-:W-:-:S04]  /*37a0*/  IADD3 R68, P1, R6, UR12, RZ ;  /* 0x0000000c06447c10 */ /* 0x000fc8000ff3e0ff */
[----:B------:R-:W-:Y:S02]  /*37b0*/  IADD3.X R69, R7, UR7, RZ, P1, !PT ;  /* 0x0000000707457c10 */ /* 0x000fe40008ffe4ff */
[----:B------:R-:W-:Y:S02]  /*37c0*/  ISETP.GT.AND P1, PT, R125, RZ, P3 ;  /* 0x000000ff7d00720c */ /* 0x000fe40001f24270 */
[----:B------:R-:W-:-:S11]  /*37d0*/  @P3 LOP3.LUT R130, R130, 0x100, RZ, 0xfc, !PT ;  /* 0x0000010082823812 */ /* 0x000fd600078efcff */
[----:B0-----:R-:W-:Y:S05]  /*37e0*/  @!P1 BRA `(.L_x_49) ;  /* 0x0000000000049947 */ /* 0x001fea0003800000 */
[----:B------:R0:W5:Y:S02]  /*37f0*/  LDG.E.LTC128B R149, desc[UR16][R146.64] ;  /* 0x0000001092957981 */ /* 0x000164000c1e1920 */
.L_x_49:
[----:B------:R-:W-:Y:S05]  /*3800*/  BSYNC B1 ;  /* 0x0000000000017941 */ /* 0x000fea0003800000 */
.L_x_48:
        /* <DEDUP_REMOVED lines=12> */
.L_x_51:
[----:B------:R-:W-:Y:S05]  /*38d0*/  BSYNC B1 ;  /* 0x0000000000017941 */ /* 0x000fea0003800000 */
.L_x_50:
[----:B-----5:R-:W-:Y:S01]  /*38e0*/  IMAD R72, R149, R106, RZ ;  /* 0x0000006a95487224 */ /* 0x020fe200078e02ff */
[----:B------:R-:W-:Y:S03]  /*38f0*/  BSSY B1, `(.L_x_52) ;  /* 0x0000006000017945 */ /* 0x000fe60003800000 */
[----:B------:R-:W-:-:S05]  /*3900*/  IMAD R73, R73, R107, R72 ;  /* 0x0000006b49497224 */ /* 0x000fca00078e0248 */
[----:B------:R0:W-:Y:S01]  /*3910*/  @P1 STG.E desc[UR16][R70.64], R73 ;  /* 0x0000004946001986 */ /* 0x0001e2000c101910 */
[----:B------:R-:W-:-:S13]  /*3920*/  ISETP.GT.AND P1, PT, R125, 0x8, P3 ;  /* 0x000000087d00780c */ /* 0x000fda0001f24270 */
[----:B0-----:R-:W-:Y:S05]  /*3930*/  @!P1 BRA `(.L_x_53) ;  /* 0x0000000000049947 */ /* 0x001fea0003800000 */
[----:B------:R0:W5:Y:S02]  /*3940*/  LDG.E.LTC128B R149, desc[UR16][R96.64+0x20] ;  /* 0x0000201060957981 */ /* 0x000164000c1e1920 */
.L_x_53:
[----:B------:R-:W-:Y:S05]  /*3950*/  BSYNC B1 ;  /* 0x0000000000017941 */ /* 0x000fea0003800000 */
.L_x_52:
[----:B-----5:R-:W-:Y:S01]  /*3960*/  IMAD R5, R149, R106, RZ ;  /* 0x0000006a95057224 */ /* 0x020fe200078e02ff */
[----:B------:R-:W-:Y:S03]  /*3970*/  BSSY B1, `(.L_x_54) ;  /* 0x0000006000017945 */ /* 0x000fe60003800000 */
[----:B------:R-:W-:-:S05]  /*3980*/  IMAD R5, R74, R107, R5 ;  /* 0x0000006b4a057224 */ /* 0x000fca00078e0205 */
[----:B------:R0:W-:Y:S01]  /*3990*/  @P1 STG.E desc[UR16][R68.64+0x20], R5 ;  /* 0x0000200544001986 */ /* 0x0001e2000c101910 */
[----:B------:R-:W-:-:S13]  /*39a0*/  ISETP.GT.AND P1, PT, R125, 0x8, P2 ;  /* 0x000000087d00780c */ /* 0x000fda0001724270 */
[----:B0-----:R-:W-:Y:S05]  /*39b0*/  @!P1 BRA `(.L_x_55) ;  /* 0x0000000000049947 */ /* 0x001fea0003800000 */
[----:B------:R0:W5:Y:S02]  /*39c0*/  LDG.E.LTC128B R149, desc[UR16][R94.64+0x20] ;  /* 0x000020105e957981 */ /* 0x000164000c1e1920 */
.L_x_55:
[----:B------:R-:W-:Y:S05]  /*39d0*/  BSYNC B1 ;  /* 0x0000000000017941 */ /* 0x000fea0003800000 */
.L_x_54:
[----:B-----5:R-:W-:Y:S01]  /*39e0*/  IMAD R72, R149, R106, RZ ;  /* 0x0000006a95487224 */ /* 0x020fe200078e02ff */
[----:B------:R-:W-:-:S03]  /*39f0*/  ISETP.GT.AND P3, PT, R126, 0x28, PT ;  /* 0x000000287e00780c */ /* 0x000fc60003f64270 */
[----:B------:R-:W-:-:S05]  /*3a00*/  IMAD R75, R75, R107, R72 ;  /* 0x0000006b4b4b7224 */ /* 0x000fca00078e0248 */
[----:B------:R1:W-:Y:S01]  /*3a10*/  @P1 STG.E desc[UR16][R70.64+0x20], R75 ;  /* 0x0000204b46001986 */ /* 0x0003e2000c101910 */
[----:B------:R-:W-:-:S13]  /*3a20*/  ISETP.GT.AND P1, PT, R125, RZ, P3 ;  /* 0x000000ff7d00720c */ /* 0x000fda0001f24270 */
[----:B------:R-:W2:Y:S01]  /*3a30*/  @P1 LDG.E.LTC128B R149, desc[UR16][R156.64] ;  /* 0x000000109c951981 */ /* 0x000ea2000c1e1920 */
[----:B------:R-:W-:Y:S01]  /*3a40*/  IMAD R127, R9, 0xa0, RZ ;  /* 0x000000a0097f7824 */ /* 0x000fe200078e02ff */
[----:B------:R-:W-:Y:S01]  /*3a50*/  ISETP.GT.AND P2, PT, R126, 0x29, PT ;  /* 0x000000297e00780c */ /* 0x000fe20003f44270 */
[C---:B------:R-:W-:Y:S01]  /*3a60*/  IMAD.WIDE.U32 R72, R8.reuse, 0xa0, R6 ;  /* 0x000000a008487825 */ /* 0x040fe200078e0006 */
[----:B------:R-:W-:Y:S02]  /*3a70*/  BSSY B1, `(.L_x_56) ;  /* 0x000000a000017945 */ /* 0x000fe40003800000 */
[----:B------:R-:W-:Y:S01]  /*3a80*/  P2R R128, PR, RZ, 0x4 ;  /* 0x00000004ff807803 */ /* 0x000fe20000000000 */
[----:B------:R-:W-:Y:S02]  /*3a90*/  IMAD.IADD R73, R73, 0x1, R127 ;  /* 0x0000000149497824 */ /* 0x000fe400078e027f */
[----:B-1----:R-:W-:-:S04]  /*3aa0*/  IMAD.WIDE.U32 R74, R8, 0xa0, R20 ;  /* 0x000000a0084a7825 */ /* 0x002fc800078e0014 */
[----:B--2---:R-:W-:-:S04]  /*3ab0*/  IMAD R5, R149, R106, RZ ;  /* 0x0000006a95057224 */ /* 0x004fc800078e02ff */
[----:B------:R-:W-:-:S05]  /*3ac0*/  IMAD R5, R76, R107, R5 ;  /* 0x0000006b4c057224 */ /* 0x000fca00078e0205 */
[----:B------:R1:W-:Y:S01]  /*3ad0*/  @P1 STG.E desc[UR16][R72.64], R5 ;  /* 0x0000000548001986 */ /* 0x0003e2000c101910 */
[----:B------:R-:W-:-:S13]  /*3ae0*/  ISETP.GT.AND P1, PT, R125, RZ, P2 ;  /* 0x000000ff7d00720c */ /* 0x000fda0001724270 */
[----:B-1----:R-:W-:Y:S05]  /*3af0*/  @!P1 BRA `(.L_x_57) ;  /* 0x0000000000049947 */ /* 0x002fea0003800000 */
[----:B------:R1:W5:Y:S02]  /*3b00*/  LDG.E.LTC128B R149, desc[UR16][R154.64] ;  /* 0x000000109a957981 */ /* 0x000364000c1e1920 */
.L_x_57:
[----:B------:R-:W-:Y:S05]  /*3b10*/  BSYNC B1 ;  /* 0x0000000000017941 */ /* 0x000fea0003800000 */
.L_x_56:
        /* <DEDUP_REMOVED lines=8> */
.L_x_59:
[----:B------:R-:W-:Y:S05]  /*3ba0*/  BSYNC B1 ;  /* 0x0000000000017941 */ /* 0x000fea0003800000 */
.L_x_58:
[----:B-----5:R-:W-:Y:S01]  /*3bb0*/  IMAD R5, R149, R106, RZ ;  /* 0x0000006a95057224 */ /* 0x020fe200078e02ff */
[----:B------:R-:W-:Y:S03]  /*3bc0*/  BSSY B1, `(.L_x_60) ;  /* 0x0000006000017945 */ /* 0x000fe60003800000 */
[----:B------:R-:W-:-:S05]  /*3bd0*/  IMAD R5, R78, R107, R5 ;  /* 0x0000006b4e057224 */ /* 0x000fca00078e0205 */
[----:B------:R0:W-:Y:S01]  /*3be0*/  @P1 STG.E desc[UR16][R72.64+0x20], R5 ;  /* 0x0000200548001986 */ /* 0x0001e2000c101910 */
[----:B------:R-:W-:-:S13]  /*3bf0*/  ISETP.GT.AND P1, PT, R125, 0x8, P2 ;  /* 0x000000087d00780c */ /* 0x000fda0001724270 */
[----:B0-----:R-:W-:Y:S05]  /*3c00*/  @!P1 BRA `(.L_x_61) ;  /* 0x0000000000049947 */ /* 0x001fea0003800000 */
[----:B------:R0:W5:Y:S02]  /*3c10*/  LDG.E.LTC128B R149, desc[UR16][R110.64+0x20] ;  /* 0x000020106e957981 */ /* 0x000164000c1e1920 */
.L_x_61:
[----:B------:R-:W-:Y:S05]  /*3c20*/  BSYNC B1 ;  /* 0x0000000000017941 */ /* 0x000fea0003800000 */
.L_x_60:
        /* <DEDUP_REMOVED lines=19> */
.L_x_63:
[----:B------:R-:W-:Y:S05]  /*3d60*/  BSYNC B1 ;  /* 0x0000000000017941 */ /* 0x000fea0003800000 */
.L_x_62:
        /* <DEDUP_REMOVED lines=8> */
.L_x_65:
[----:B------:R-:W-:Y:S05]  /*3df0*/  BSYNC B1 ;  /* 0x0000000000017941 */ /* 0x000fea0003800000 */
.L_x_64:
[----:B-----5:R-:W-:Y:S01]  /*3e00*/  IMAD R5, R149, R106, RZ ;  /* 0x0000006a95057224 */ /* 0x020fe200078e02ff */
[----:B------:R-:W-:Y:S03]  /*3e10*/  BSSY B1, `(.L_x_66) ;  /* 0x0000006000017945 */ /* 0x000fe60003800000 */
[----:B------:R-:W-:-:S05]  /*3e20*/  IMAD R5, R82, R107, R5 ;  /* 0x0000006b52057224 */ /* 0x000fca00078e0205 */
[----:B------:R0:W-:Y:S01]  /*3e30*/  @P1 STG.E desc[UR16][R76.64+0x20], R5 ;  /* 0x000020054c001986 */ /* 0x0001e2000c101910 */
[----:B------:R-:W-:-:S13]  /*3e40*/  ISETP.GT.AND P1, PT, R125, 0x8, P5 ;  /* 0x000000087d00780c */ /* 0x000fda0002f24270 */
[----:B0-----:R-:W-:Y:S05]  /*3e50*/  @!P1 BRA `(.L_x_67) ;  /* 0x0000000000049947 */ /* 0x001fea0003800000 */
[----:B------:R0:W5:Y:S02]  /*3e60*/  LDG.E.LTC128B R149, desc[UR16][R138.64+0x20] ;  /* 0x000020108a957981 */ /* 0x000164000c1e1920 */
.L_x_67:
[----:B------:R-:W-:Y:S05]  /*3e70*/  BSYNC B1 ;  /* 0x0000000000017941 */ /* 0x000fea0003800000 */
.L_x_66:
[----:B-----5:R-:W-:-:S04]  /*3e80*/  IMAD R80, R149, R106, RZ ;  /* 0x0000006a95507224 */ /* 0x020fc800078e02ff */
[----:B------:R-:W-:-:S05]  /*3e90*/  IMAD R127, R83, R107, R80 ;  /* 0x0000006b537f7224 */ /* 0x000fca00078e0250 */
[----:B------:R-:W-:Y:S01]  /*3ea0*/  @P1 STG.E desc[UR16][R78.64+0x20], R127 ;  /* 0x0000207f4e001986 */ /* 0x000fe2000c101910 */
[----:B------:R-:W-:-:S04]  /*3eb0*/  ISETP.GT.AND P1, PT, R126, 0x38, PT ;  /* 0x000000387e00780c */ /* 0x000fc80003f24270 */
[----:B------:R-:W-:-:S13]  /*3ec0*/  ISETP.GT.AND P5, PT, R125, RZ, P1 ;  /* 0x000000ff7d00720c */ /* 0x000fda0000fa4270 */
[----:B------:R-:W2:Y:S01]  /*3ed0*/  @P5 LDG.E.LTC128B R149, desc[UR16][R102.64] ;  /* 0x0000001066955981 */ /* 0x000ea2000c1e1920 */
[----:B------:R-:W-:Y:S01]  /*3ee0*/  IMAD R83, R9, 0xe0, RZ ;  /* 0x000000e009537824 */ /* 0x000fe200078e02ff */
[----:B------:R-:W-:Y:S01]  /*3ef0*/  ISETP.GT.AND P6, PT, R126, 0x39, PT ;  /* 0x000000397e00780c */ /* 0x000fe20003fc4270 */
[C---:B------:R-:W-:Y:S01]  /*3f00*/  IMAD.WIDE.U32 R80, R8.reuse, 0xe0, R6 ;  /* 0x000000e008507825 */ /* 0x040fe200078e0006 */
[----:B------:R-:W-:Y:S03]  /*3f10*/  BSSY B1, `(.L_x_68) ;  /* 0x000000a000017945 */ /* 0x000fe60003800000 */
[----:B------:R-:W-:Y:S02]  /*3f20*/  IMAD.IADD R81, R81, 0x1, R83 ;  /* 0x0000000151517824 */ /* 0x000fe400078e0253 */
[----:B------:R-:W-:-:S04]  /*3f30*/  IMAD.WIDE.U32 R8, R8, 0xe0, R20 ;  /* 0x000000e008087825 */ /* 0x000fc800078e0014 */
[----:B--2---:R-:W-:-:S04]  /*3f40*/  IMAD R5, R149, R106, RZ ;  /* 0x0000006a95057224 */ /* 0x004fc800078e02ff */
[----:B------:R-:W-:-:S05]  /*3f50*/  IMAD R5, R84, R107, R5 ;  /* 0x0000006b54057224 */ /* 0x000fca00078e0205 */
[----:B------:R2:W-:Y:S01]  /*3f60*/  @P5 STG.E desc[UR16][R80.64], R5 ;  /* 0x0000000550005986 */ /* 0x0005e2000c101910 */
[----:B------:R-:W-:Y:S02]  /*3f70*/  ISETP.GT.AND P5, PT, R125, RZ, P6 ;  /* 0x000000ff7d00720c */ /* 0x000fe400037a4270 */
[----:B--2---:R-:W-:-:S11]  /*3f80*/  P2R R5, PR, RZ, 0x40 ;  /* 0x00000040ff057803 */ /* 0x004fd60000000000 */
[----:B------:R-:W-:Y:S05]  /*3f90*/  @!P5 BRA `(.L_x_69) ;  /* 0x000000000004d947 */ /* 0x000fea0003800000 */
[----:B------:R2:W5:Y:S02]  /*3fa0*/  LDG.E.LTC128B R149, desc[UR16][R104.64] ;  /* 0x0000001068957981 */ /* 0x000564000c1e1920 */
.L_x_69:
[----:B------:R-:W-:Y:S05]  /*3fb0*/  BSYNC B1 ;  /* 0x0000000000017941 */ /* 0x000fea0003800000 */
.L_x_68:
[----:B-----5:R-:W-:Y:S01]  /*3fc0*/  IMAD R82, R149, R106, RZ ;  /* 0x0000006a95527224 */ /* 0x020fe200078e02ff */
[----:B------:R-:W-:Y:S01]  /*3fd0*/  BSSY B1, `(.L_x_70) ;  /* 0x0000007000017945 */ /* 0x000fe20003800000 */
[----:B------:R-:W-:Y:S02]  /*3fe0*/  IMAD.IADD R9, R83, 0x1, R9 ;  /* 0x0000000153097824 */ /* 0x000fe400078e0209 */
[----:B------:R-:W-:-:S05]  /*3ff0*/  IMAD R85, R85, R107, R82 ;  /* 0x0000006b55557224 */ /* 0x000fca00078e0252 */
[----:B------:R0:W-:Y:S01]  /*4000*/  @P5 STG.E desc[UR16][R8.64], R85 ;  /* 0x0000005508005986 */ /* 0x0001e2000c101910 */
[----:B------:R-:W-:-:S13]  /*4010*/  ISETP.GT.AND P5, PT, R125, 0x8, P1 ;  /* 0x000000087d00780c */ /* 0x000fda0000fa4270 */
[----:B0-----:R-:W-:Y:S05]  /*4020*/  @!P5 BRA `(.L_x_71) ;  /* 0x000000000004d947 */ /* 0x001fea0003800000 */
[----:B------:R0:W5:Y:S02]  /*4030*/  LDG.E.LTC128B R149, desc[UR16][R98.64+0x20] ;  /* 0x0000201062957981 */ /* 0x000164000c1e1920 */
.L_x_71:
[----:B------:R-:W-:Y:S05]  /*4040*/  BSYNC B1 ;  /* 0x0000000000017941 */ /* 0x000fea0003800000 */
.L_x_70:
[----:B-----5:R-:W-:Y:S01]  /*4050*/  IMAD R5, R149, R106, RZ ;  /* 0x0000006a95057224 */ /* 0x020fe200078e02ff */
[----:B------:R-:W-:Y:S03]  /*4060*/  BSSY B1, `(.L_x_72) ;  /* 0x0000006000017945 */ /* 0x000fe60003800000 */
[----:B------:R-:W-:-:S05]  /*4070*/  IMAD R5, R86, R107, R5 ;  /* 0x0000006b56057224 */ /* 0x000fca00078e0205 */
[----:B------:R0:W-:Y:S01]  /*4080*/  @P5 STG.E desc[UR16][R80.64+0x20], R5 ;  /* 0x0000200550005986 */ /* 0x0001e2000c101910 */
[----:B------:R-:W-:-:S13]  /*4090*/  ISETP.GT.AND P5, PT, R125, 0x8, P6 ;  /* 0x000000087d00780c */ /* 0x000fda00037a4270 */
[----:B0-----:R-:W-:Y:S05]  /*40a0*/  @!P5 BRA `(.L_x_73) ;  /* 0x000000000004d947 */ /* 0x001fea0003800000 */
[----:B------:R0:W5:Y:S02]  /*40b0*/  LDG.E.LTC128B R149, desc[UR16][R100.64+0x20] ;  /* 0x0000201064957981 */ /* 0x000164000c1e1920 */
.L_x_73:
[----:B------:R-:W-:Y:S05]  /*40c0*/  BSYNC B1 ;  /* 0x0000000000017941 */ /* 0x000fea0003800000 */
.L_x_72:
[----:B-----5:R-:W-:Y:S01]  /*40d0*/  IMAD R82, R149, R106, RZ ;  /* 0x0000006a95527224 */ /* 0x020fe200078e02ff */
[----:B------:R-:W-:Y:S03]  /*40e0*/  BSSY B1, `(.L_x_74) ;  /* 0x0000006000017945 */ /* 0x000fe60003800000 */
[----:B------:R-:W-:-:S05]  /*40f0*/  IMAD R87, R87, R107, R82 ;  /* 0x0000006b57577224 */ /* 0x000fca00078e0252 */
[----:B------:R0:W-:Y:S01]  /*4100*/  @P5 STG.E desc[UR16][R8.64+0x20], R87 ;  /* 0x0000205708005986 */ /* 0x0001e2000c101910 */
[----:B------:R-:W-:-:S13]  /*4110*/  ISETP.GT.AND P5, PT, R125, 0x80, P0 ;  /* 0x000000807d00780c */ /* 0x000fda00007a4270 */
[----:B0-----:R-:W-:Y:S05]  /*4120*/  @!P5 BRA `(.L_x_75) ;  /* 0x000000000004d947 */ /* 0x001fea0003800000 */
[----:B------:R0:W5:Y:S02]  /*4130*/  LDG.E.LTC128B R149, desc[UR16][R12.64+0x200] ;  /* 0x000200100c957981 */ /* 0x000164000c1e1920 */
.L_x_75:
[----:B------:R-:W-:Y:S05]  /*4140*/  BSYNC B1 ;  /* 0x0000000000017941 */ /* 0x000fea0003800000 */
.L_x_74:
[----:B-----5:R-:W-:Y:S01]  /*4150*/  IMAD R5, R149, R106, RZ ;  /* 0x0000006a95057224 */ /* 0x020fe200078e02ff */
[----:B------:R-:W-:Y:S03]  /*4160*/  BSSY B1, `(.L_x_76) ;  /* 0x0000007000017945 */ /* 0x000fe60003800000 */
[----:B------:R-:W-:-:S05]  /*4170*/  IMAD R5, R24, R107, R5 ;  /* 0x0000006b18057224 */ /* 0x000fca00078e0205 */
[----:B------:R0:W-:Y:S01]  /*4180*/  @P5 STG.E desc[UR16][R6.64+0x200], R5 ;  /* 0x0002000506005986 */ /* 0x0001e2000c101910 */
[----:B------:R-:W-:-:S04]  /*4190*/  LOP3.LUT P5, RZ, R130, 0x2, RZ, 0xc0, !PT ;  /* 0x0000000282ff7812 */ /* 0x000fc800078ac0ff */
[----:B------:R-:W-:-:S13]  /*41a0*/  ISETP.GT.AND P5, PT, R125, 0x80, P5 ;  /* 0x000000807d00780c */ /* 0x000fda0002fa4270 */
[----:B0-----:R-:W-:Y:S05]  /*41b0*/  @!P5 BRA `(.L_x_77) ;  /* 0x000000000004d947 */ /* 0x001fea0003800000 */
[----:B------:R0:W5:Y:S02]  /*41c0*/  LDG.E.LTC128B R149, desc[UR16][R10.64+0x200] ;  /* 0x000200100a957981 */ /* 0x000164000c1e1920 */
.L_x_77:
[----:B------:R-:W-:Y:S05]  /*41d0*/  BSYNC B1 ;  /* 0x0000000000017941 */ /* 0x000fea0003800000 */
.L_x_76:
[----:B-----5:R-:W-:Y:S01]  /*41e0*/  IMAD R24, R149, R106, RZ ;  /* 0x0000006a95187224 */ /* 0x020fe200078e02ff */
[----:B------:R-:W-:Y:S01]  /*41f0*/  ISETP.GT.AND P0, PT, R125, 0x88, P0 ;  /* 0x000000887d00780c */ /* 0x000fe20000704270 */
[----:B------:R-:W-:Y:S02]  /*4200*/  BSSY B1, `(.L_x_78) ;  /* 0x0000005000017945 */ /* 0x000fe40003800000 */
[----:B------:R-:W-:-:S05]  /*4210*/  IMAD R25, R25, R107, R24 ;  /* 0x0000006b19197224 */ /* 0x000fca00078e0218 */
[----:B------:R0:W-:Y:S05]  /*4220*/  @P5 STG.E desc[UR16][R20.64+0x200], R25 ;  /* 0x0002001914005986 */ /* 0x0001ea000c101910 */
[----:B------:R-:W-:Y:S05]  /*4230*/  @!P0 BRA `(.L_x_79) ;  /* 0x0000000000048947 */ /* 0x000fea0003800000 */
[----:B------:R0:W5:Y:S02]  /*4240*/  LDG.E.LTC128B R149, desc[UR16][R12.64+0x220] ;  /* 0x000220100c957981 */ /* 0x000164000c1e1920 */
.L_x_79:
[----:B------:R-:W-:Y:S05]  /*4250*/  BSYNC B1 ;  /* 0x0000000000017941 */ /* 0x000fea0003800000 */
.L_x_78:
[----:B-----5:R-:W-:Y:S01]  /*4260*/  IMAD R5, R149, R106, RZ ;  /* 0x0000006a95057224 */ /* 0x020fe200078e02ff */
[----:B------:R-:W-:Y:S01]  /*4270*/  LOP3.LUT P5, RZ, R130, 0x2, RZ, 0xc0, !PT ;  /* 0x0000000282ff7812 */ /* 0x000fe200078ac0ff */
[----:B------:R-:W-:Y:S02]  /*4280*/  BSSY B1, `(.L_x_80) ;  /* 0x0000006000017945 */ /* 0x000fe40003800000 */
[----:B------:R-:W-:-:S05]  /*4290*/  IMAD R5, R26, R107, R5 ;  /* 0x0000006b1a057224 */ /* 0x000fca00078e0205 */
[----:B------:R0:W-:Y:S01]  /*42a0*/  @P0 STG.E desc[UR16][R6.64+0x220], R5 ;  /* 0x0002200506000986 */ /* 0x0001e2000c101910 */
[----:B------:R-:W-:-:S13]  /*42b0*/  ISETP.GT.AND P0, PT, R125, 0x88, P5 ;  /* 0x000000887d00780c */ /* 0x000fda0002f04270 */
[----:B0-----:R-:W-:Y:S05]  /*42c0*/  @!P0 BRA `(.L_x_81) ;  /* 0x0000000000048947 */ /* 0x001fea0003800000 */
[----:B------:R0:W5:Y:S02]  /*42d0*/  LDG.E.LTC128B R149, desc[UR16][R10.64+0x220] ;  /* 0x000220100a957981 */ /* 0x000164000c1e1920 */
.L_x_81:
[----:B------:R-:W-:Y:S05]  /*42e0*/  BSYNC B1 ;  /* 0x0000000000017941 */ /* 0x000fea0003800000 */
.L_x_80:
        /* <DEDUP_REMOVED lines=8> */
.L_x_83:
[----:B------:R-:W-:Y:S05]  /*4370*/  BSYNC B1 ;  /* 0x0000000000017941 */ /* 0x000fea0003800000 */
.L_x_82:
[----:B-----5:R-:W-:Y:S01]  /*4380*/  IMAD R5, R149, R106, RZ ;  /* 0x0000006a95057224 */ /* 0x020fe200078e02ff */
[----:B------:R-:W-:Y:S03]  /*4390*/  BSSY B1, `(.L_x_84) ;  /* 0x0000006000017945 */ /* 0x000fe60003800000 */
[----:B------:R-:W-:-:S05]  /*43a0*/  IMAD R5, R28, R107, R5 ;  /* 0x0000006b1c057224 */ /* 0x000fca00078e0205 */
[----:B------:R0:W-:Y:S01]  /*43b0*/  @P0 STG.E desc[UR16][R18.64+0x200], R5 ;  /* 0x0002000512000986 */ /* 0x0001e2000c101910 */
[----:B------:R-:W-:-:S13]  /*43c0*/  ISETP.GT.AND P0, PT, R125, 0x80, P4 ;  /* 0x000000807d00780c */ /* 0x000fda0002704270 */
[----:B0-----:R-:W-:Y:S05]  /*43d0*/  @!P0 BRA `(.L_x_85) ;  /* 0x0000000000048947 */ /* 0x001fea0003800000 */
[----:B------:R0:W5:Y:S02]  /*43e0*/  LDG.E.LTC128B R149, desc[UR16][R56.64+0x200] ;  /* 0x0002001038957981 */ /* 0x000164000c1e1920 */
.L_x_85:
[----:B------:R-:W-:Y:S05]  /*43f0*/  BSYNC B1 ;  /* 0x0000000000017941 */ /* 0x000fea0003800000 */
.L_x_84:
[----:B-----5:R-:W-:Y:S01]  /*4400*/  IMAD R6, R149, R106, RZ ;  /* 0x0000006a95067224 */ /* 0x020fe200078e02ff */
[----:B------:R-:W-:Y:S03]  /*4410*/  BSSY B1, `(.L_x_86) ;  /* 0x0000006000017945 */ /* 0x000fe60003800000 */
[----:B------:R-:W-:-:S05]  /*4420*/  IMAD R29, R29, R107, R6 ;  /* 0x0000006b1d1d7224 */ /* 0x000fca00078e0206 */
[----:B------:R0:W-:Y:S01]  /*4430*/  @P0 STG.E desc[UR16][R14.64+0x200], R29 ;  /* 0x0002001d0e000986 */ /* 0x0001e2000c101910 */
[----:B------:R-:W-:-:S13]  /*4440*/  ISETP.GT.AND P0, PT, R125, 0x88, P5 ;  /* 0x000000887d00780c */ /* 0x000fda0002f04270 */
[----:B0-----:R-:W-:Y:S05]  /*4450*/  @!P0 BRA `(.L_x_87) ;  /* 0x0000000000048947 */ /* 0x001fea0003800000 */
[----:B------:R0:W5:Y:S02]  /*4460*/  LDG.E.LTC128B R149, desc[UR16][R16.64+0x220] ;  /* 0x0002201010957981 */ /* 0x000164000c1e1920 */
.L_x_87:
[----:B------:R-:W-:Y:S05]  /*4470*/  BSYNC B1 ;  /* 0x0000000000017941 */ /* 0x000fea0003800000 */
.L_x_86:
[----:B-----5:R-:W-:Y:S01]  /*4480*/  IMAD R5, R149, R106, RZ ;  /* 0x0000006a95057224 */ /* 0x020fe200078e02ff */
[----:B------:R-:W-:Y:S01]  /*4490*/  ISETP.GT.AND P4, PT, R125, 0x88, P4 ;  /* 0x000000887d00780c */ /* 0x000fe20002784270 */
[----:B------:R-:W-:Y:S02]  /*44a0*/  BSSY B1, `(.L_x_88) ;  /* 0x0000005000017945 */ /* 0x000fe40003800000 */
[----:B------:R-:W-:-:S05]  /*44b0*/  IMAD R5, R30, R107, R5 ;  /* 0x0000006b1e057224 */ /* 0x000fca00078e0205 */
[----:B------:R0:W-:Y:S05]  /*44c0*/  @P0 STG.E desc[UR16][R22.64+0x220], R5 ;  /* 0x0002200516000986 */ /* 0x0001ea000c101910 */
[----:B------:R-:W-:Y:S05]  /*44d0*/  @!P4 BRA `(.L_x_89) ;  /* 0x000000000004c947 */ /* 0x000fea0003800000 */
[----:B------:R0:W5:Y:S02]  /*44e0*/  LDG.E.LTC128B R149, desc[UR16][R56.64+0x220] ;  /* 0x0002201038957981 */ /* 0x000164000c1e1920 */
.L_x_89:
[----:B------:R-:W-:Y:S05]  /*44f0*/  BSYNC B1 ;  /* 0x0000000000017941 */ /* 0x000fea0003800000 */
.L_x_88:
[----:B-----5:R-:W-:Y:S01]  /*4500*/  IMAD R6, R149, R106, RZ ;  /* 0x0000006a95067224 */ /* 0x020fe200078e02ff */
[----:B------:R-:W-:Y:S01]  /*4510*/  LOP3.LUT P5, RZ, R130, 0x10, RZ, 0xc0, !PT ;  /* 0x0000001082ff7812 */ /* 0x000fe200078ac0ff */
[----:B------:R-:W-:Y:S02]  /*4520*/  BSSY B1, `(.L_x_90) ;  /* 0x0000006000017945 */ /* 0x000fe40003800000 */
[----:B------:R-:W-:Y:S01]  /*4530*/  IMAD R31, R31, R107, R6 ;  /* 0x0000006b1f1f7224 */ /* 0x000fe200078e0206 */
[----:B------:R-:W-:-:S04]  /*4540*/  ISETP.GT.AND P0, PT, R125, 0x80, P5 ;  /* 0x000000807d00780c */ /* 0x000fc80002f04270 */
[----:B------:R0:W-:Y:S09]  /*4550*/  @P4 STG.E desc[UR16][R14.64+0x220], R31 ;  /* 0x0002201f0e004986 */ /* 0x0001f2000c101910 */
[----:B------:R-:W-:Y:S05]  /*4560*/  @!P0 BRA `(.L_x_91) ;  /* 0x0000000000048947 */ /* 0x000fea0003800000 */
[----:B------:R0:W5:Y:S02]  /*4570*/  LDG.E.LTC128B R149, desc[UR16][R62.64+0x200] ;  /* 0x000200103e957981 */ /* 0x000164000c1e1920 */
.L_x_91:
[----:B------:R-:W-:Y:S05]  /*4580*/  BSYNC B1 ;  /* 0x0000000000017941 */ /* 0x000fea0003800000 */
.L_x_90:
[----:B0----5:R-:W-:Y:S01]  /*4590*/  IMAD R5, R149, R106, RZ ;  /* 0x0000006a95057224 */ /* 0x021fe200078e02ff */
[----:B------:R-:W-:Y:S01]  /*45a0*/  LOP3.LUT P4, RZ, R130, 0x200, RZ, 0xc0, !PT ;  /* 0x0000020082ff7812 */ /* 0x000fe2000788c0ff */
[----:B------:R-:W-:Y:S02]  /*45b0*/  BSSY B1, `(.L_x_92) ;  /* 0x0000006000017945 */ /* 0x000fe40003800000 */
[----:B------:R-:W-:-:S05]  /*45c0*/  IMAD R5, R32, R107, R5 ;  /* 0x0000006b20057224 */ /* 0x000fca00078e0205 */
[----:B------:R0:W-:Y:S01]  /*45d0*/  @P0 STG.E desc[UR16][R88.64+0x200], R5 ;  /* 0x0002000558000986 */ /* 0x0001e2000c101910 */
[----:B------:R-:W-:-:S13]  /*45e0*/  ISETP.GT.AND P0, PT, R125, 0x80, P4 ;  /* 0x000000807d00780c */ /* 0x000fda0002704270 */
[----:B0-----:R-:W-:Y:S05]  /*45f0*/  @!P0 BRA `(.L_x_93) ;  /* 0x0000000000048947 */ /* 0x001fea0003800000 */
[----:B------:R0:W5:Y:S02]  /*4600*/  LDG.E.LTC128B R149, desc[UR16][R58.64+0x200] ;  /* 0x000200103a957981 */ /* 0x000164000c1e1920 */
.L_x_93:
[----:B------:R-:W-:Y:S05]  /*4610*/  BSYNC B1 ;  /* 0x0000000000017941 */ /* 0x000fea0003800000 */
.L_x_92:
[----:B-----5:R-:W-:Y:S01]  /*4620*/  IMAD R6, R149, R106, RZ ;  /* 0x0000006a95067224 */ /* 0x020fe200078e02ff */
[----:B------:R-:W-:Y:S03]  /*4630*/  BSSY B1, `(.L_x_94) ;  /* 0x0000006000017945 */ /* 0x000fe60003800000 */
[----:B------:R-:W-:-:S05]  /*4640*/  IMAD R33, R33, R107, R6 ;  /* 0x0000006b21217224 */ /* 0x000fca00078e0206 */
[----:B------:R0:W-:Y:S01]  /*4650*/  @P0 STG.E desc[UR16][R60.64+0x200], R33 ;  /* 0x000200213c000986 */ /* 0x0001e2000c101910 */
[----:B------:R-:W-:-:S13]  /*4660*/  ISETP.GT.AND P0, PT, R125, 0x88, P5 ;  /* 0x000000887d00780c */ /* 0x000fda0002f04270 */
[----:B0-----:R-:W-:Y:S05]  /*4670*/  @!P0 BRA `(.L_x_95) ;  /* 0x0000000000048947 */ /* 0x001fea0003800000 */
[----:B------:R0:W5:Y:S02]  /*4680*/  LDG.E.LTC128B R149, desc[UR16][R62.64+0x220] ;  /* 0x000220103e957981 */ /* 0x000164000c1e1920 */
.L_x_95:
[----:B------:R-:W-:Y:S05]  /*4690*/  BSYNC B1 ;  /* 0x0000000000017941 */ /* 0x000fea0003800000 */
.L_x_94:
[----:B-----5:R-:W-:Y:S01]  /*46a0*/  IMAD R5, R149, R106, RZ ;  /* 0x0000006a95057224 */ /* 0x020fe200078e02ff */
[----:B------:R-:W-:Y:S03]  /*46b0*/  BSSY B1, `(.L_x_96) ;  /* 0x0000006000017945 */ /* 0x000fe60003800000 */
[----:B------:R-:W-:-:S05]  /*46c0*/  IMAD R5, R34, R107, R5 ;  /* 0x0000006b22057224 */ /* 0x000fca00078e0205 */
[----:B------:R0:W-:Y:S01]  /*46d0*/  @P0 STG.E desc[UR16][R88.64+0x220], R5 ;  /* 0x0002200558000986 */ /* 0x0001e2000c101910 */
[----:B------:R-:W-:-:S13]  /*46e0*/  ISETP.GT.AND P0, PT, R125, 0x88, P4 ;  /* 0x000000887d00780c */ /* 0x000fda0002704270 */
[----:B0-----:R-:W-:Y:S05]  /*46f0*/  @!P0 BRA `(.L_x_97) ;  /* 0x0000000000048947 */ /* 0x001fea0003800000 */
[----:B------:R0:W5:Y:S02]  /*4700*/  LDG.E.LTC128B R149, desc[UR16][R58.64+0x220] ;  /* 0x000220103a957981 */ /* 0x000164000c1e1920 */
.L_x_97:
[----:B------:R-:W-:Y:S05]  /*4710*/  BSYNC B1 ;  /* 0x0000000000017941 */ /* 0x000fea0003800000 */
.L_x_96:
        /* <DEDUP_REMOVED lines=8> */
.L_x_99:
[----:B------:R-:W-:Y:S05]  /*47a0*/  BSYNC B1 ;  /* 0x0000000000017941 */ /* 0x000fea0003800000 */
.L_x_98:
        /* <DEDUP_REMOVED lines=8> */
.L_x_101:
[----:B------:R-:W-:Y:S05]  /*4830*/  BSYNC B1 ;  /* 0x0000000000017941 */ /* 0x000fea0003800000 */
.L_x_100:
[----:B-----5:R-:W-:Y:S01]  /*4840*/  IMAD R6, R149, R106, RZ ;  /* 0x0000006a95067224 */ /* 0x020fe200078e02ff */
[----:B------:R-:W-:Y:S03]  /*4850*/  BSSY B1, `(.L_x_102) ;  /* 0x0000006000017945 */ /* 0x000fe60003800000 */
[----:B------:R-:W-:-:S05]  /*4860*/  IMAD R37, R37, R107, R6 ;  /* 0x0000006b25257224 */ /* 0x000fca00078e0206 */
[----:B------:R0:W-:Y:S01]  /*4870*/  @P0 STG.E desc[UR16][R66.64+0x200], R37 ;  /* 0x0002002542000986 */ /* 0x0001e2000c101910 */
[----:B------:R-:W-:-:S13]  /*4880*/  ISETP.GT.AND P0, PT, R125, 0x88, P5 ;  /* 0x000000887d00780c */ /* 0x000fda0002f04270 */
[----:B0-----:R-:W-:Y:S05]  /*4890*/  @!P0 BRA `(.L_x_103) ;  /* 0x0000000000048947 */ /* 0x001fea0003800000 */
[----:B------:R0:W5:Y:S02]  /*48a0*/  LDG.E.LTC128B R149, desc[UR16][R92.64+0x220] ;  /* 0x000220105c957981 */ /* 0x000164000c1e1920 */
.L_x_103:
[----:B------:R-:W-:Y:S05]  /*48b0*/  BSYNC B1 ;  /* 0x0000000000017941 */ /* 0x000fea0003800000 */
.L_x_102:
[----:B-----5:R-:W-:Y:S01]  /*48c0*/  IMAD R5, R149, R106, RZ ;  /* 0x0000006a95057224 */ /* 0x020fe200078e02ff */
[----:B------:R-:W-:Y:S03]  /*48d0*/  BSSY B1, `(.L_x_104) ;  /* 0x0000006000017945 */ /* 0x000fe60003800000 */
[----:B------:R-:W-:-:S05]  /*48e0*/  IMAD R5, R38, R107, R5 ;  /* 0x0000006b26057224 */ /* 0x000fca00078e0205 */
[----:B------:R0:W-:Y:S01]  /*48f0*/  @P0 STG.E desc[UR16][R64.64+0x220], R5 ;  /* 0x0002200540000986 */ /* 0x0001e2000c101910 */
[----:B------:R-:W-:-:S13]  /*4900*/  ISETP.GT.AND P0, PT, R125, 0x88, P4 ;  /* 0x000000887d00780c */ /* 0x000fda0002704270 */
[----:B0-----:R-:W-:Y:S05]  /*4910*/  @!P0 BRA `(.L_x_105) ;  /* 0x0000000000048947 */ /* 0x001fea0003800000 */
[----:B------:R0:W5:Y:S02]  /*4920*/  LDG.E.LTC128B R149, desc[UR16][R90.64+0x220] ;  /* 0x000220105a957981 */ /* 0x000164000c1e1920 */
.L_x_105:
[----:B------:R-:W-:Y:S05]  /*4930*/  BSYNC B1 ;  /* 0x0000000000017941 */ /* 0x000fea0003800000 */
.L_x_104:
        /* <DEDUP_REMOVED lines=8> */
.L_x_107:
[----:B------:R-:W-:Y:S05]  /*49c0*/  BSYNC B1 ;  /* 0x0000000000017941 */ /* 0x000fea0003800000 */
.L_x_106:
        /* <DEDUP_REMOVED lines=8> */
.L_x_109:
[----:B------:R-:W-:Y:S05]  /*4a50*/  BSYNC B1 ;  /* 0x0000000000017941 */ /* 0x000fea0003800000 */
.L_x_108:
[----:B-----5:R-:W-:Y:S01]  /*4a60*/  IMAD R6, R149, R106, RZ ;  /* 0x0000006a95067224 */ /* 0x020fe200078e02ff */
[----:B------:R-:W-:Y:S03]  /*4a70*/  BSSY B1, `(.L_x_110) ;  /* 0x0000006000017945 */ /* 0x000fe60003800000 */
[----:B------:R-:W-:-:S05]  /*4a80*/  IMAD R41, R41, R107, R6 ;  /* 0x0000006b29297224 */ /* 0x000fca00078e0206 */
[----:B------:R0:W-:Y:S01]  /*4a90*/  @P0 STG.E desc[UR16][R70.64+0x200], R41 ;  /* 0x0002002946000986 */ /* 0x0001e2000c101910 */
[----:B------:R-:W-:-:S13]  /*4aa0*/  ISETP.GT.AND P0, PT, R125, 0x88, P5 ;  /* 0x000000887d00780c */ /* 0x000fda0002f04270 */
[----:B0-----:R-:W-:Y:S05]  /*4ab0*/  @!P0 BRA `(.L_x_111) ;  /* 0x0000000000048947 */ /* 0x001fea0003800000 */
[----:B------:R0:W5:Y:S02]  /*4ac0*/  LDG.E.LTC128B R149, desc[UR16][R96.64+0x220] ;  /* 0x0002201060957981 */ /* 0x000164000c1e1920 */
.L_x_111:
[----:B------:R-:W-:Y:S05]  /*4ad0*/  BSYNC B1 ;  /* 0x0000000000017941 */ /* 0x000fea0003800000 */
.L_x_110:
[----:B-----5:R-:W-:Y:S01]  /*4ae0*/  IMAD R5, R149, R106, RZ ;  /* 0x0000006a95057224 */ /* 0x020fe200078e02ff */
[----:B------:R-:W-:Y:S03]  /*4af0*/  BSSY B1, `(.L_x_112) ;  /* 0x0000006000017945 */ /* 0x000fe60003800000 */
[----:B------:R-:W-:-:S05]  /*4b00*/  IMAD R5, R42, R107, R5 ;  /* 0x0000006b2a057224 */ /* 0x000fca00078e0205 */
[----:B------:R0:W-:Y:S01]  /*4b10*/  @P0 STG.E desc[UR16][R68.64+0x220], R5 ;  /* 0x0002200544000986 */ /* 0x0001e2000c101910 */
[----:B------:R-:W-:-:S13]  /*4b20*/  ISETP.GT.AND P0, PT, R125, 0x88, P4 ;  /* 0x000000887d00780c */ /* 0x000fda0002704270 */
[----:B0-----:R-:W-:Y:S05]  /*4b30*/  @!P0 BRA `(.L_x_113) ;  /* 0x0000000000048947 */ /* 0x001fea0003800000 */
[----:B------:R0:W5:Y:S02]  /*4b40*/  LDG.E.LTC128B R149, desc[UR16][R94.64+0x220] ;  /* 0x000220105e957981 */ /* 0x000164000c1e1920 */
.L_x_113:
[----:B------:R-:W-:Y:S05]  /*4b50*/  BSYNC B1 ;  /* 0x0000000000017941 */ /* 0x000fea0003800000 */
.L_x_112:
[----:B-----5:R-:W-:Y:S01]  /*4b60*/  IMAD R6, R149, R106, RZ ;  /* 0x0000006a95067224 */ /* 0x020fe200078e02ff */
[----:B------:R-:W-:Y:S03]  /*4b70*/  BSSY B1, `(.L_x_114) ;  /* 0x0000006000017945 */ /* 0x000fe60003800000 */
[----:B------:R-:W-:-:S05]  /*4b80*/  IMAD R43, R43, R107, R6 ;  /* 0x0000006b2b2b7224 */ /* 0x000fca00078e0206 */
[----:B------:R0:W-:Y:S01]  /*4b90*/  @P0 STG.E desc[UR16][R70.64+0x220], R43 ;  /* 0x0002202b46000986 */ /* 0x0001e2000c101910 */
[----:B------:R-:W-:-:S13]  /*4ba0*/  ISETP.GT.AND P0, PT, R125, 0x80, P3 ;  /* 0x000000807d00780c */ /* 0x000fda0001f04270 */
[----:B0-----:R-:W-:Y:S05]  /*4bb0*/  @!P0 BRA `(.L_x_115) ;  /* 0x0000000000048947 */ /* 0x001fea0003800000 */
[----:B------:R0:W5:Y:S02]  /*4bc0*/  LDG.E.LTC128B R149, desc[UR16][R108.64+0x200] ;  /* 0x000200106c957981 */ /* 0x000164000c1e1920 */
.L_x_115:
[----:B------:R-:W-:Y:S05]  /*4bd0*/  BSYNC B1 ;  /* 0x0000000000017941 */ /* 0x000fea0003800000 */
.L_x_114:
[----:B-----5:R-:W-:Y:S01]  /*4be0*/  IMAD R5, R149, R106, RZ ;  /* 0x0000006a95057224 */ /* 0x020fe200078e02ff */
[----:B------:R-:W-:Y:S01]  /*4bf0*/  ISETP.NE.AND P4, PT, R128, RZ, PT ;  /* 0x000000ff8000720c */ /* 0x000fe20003f85270 */
[----:B------:R-:W-:Y:S02]  /*4c00*/  BSSY B1, `(.L_x_116) ;  /* 0x0000006000017945 */ /* 0x000fe40003800000 */
[----:B------:R-:W-:-:S05]  /*4c10*/  IMAD R5, R44, R107, R5 ;  /* 0x0000006b2c057224 */ /* 0x000fca00078e0205 */
[----:B------:R0:W-:Y:S01]  /*4c20*/  @P0 STG.E desc[UR16][R72.64+0x200], R5 ;  /* 0x0002000548000986 */ /* 0x0001e2000c101910 */
[----:B------:R-:W-:-:S13]  /*4c30*/  ISETP.GT.AND P0, PT, R125, 0x80, P4 ;  /* 0x000000807d00780c */ /* 0x000fda0002704270 */
[----:B0-----:R-:W-:Y:S05]  /*4c40*/  @!P0 BRA `(.L_x_117) ;  /* 0x0000000000048947 */ /* 0x001fea0003800000 */
[----:B------:R0:W5:Y:S02]  /*4c50*/  LDG.E.LTC128B R149, desc[UR16][R110.64+0x200] ;  /* 0x000200106e957981 */ /* 0x000164000c1e1920 */
.L_x_117:
[----:B------:R-:W-:Y:S05]  /*4c60*/  BSYNC B1 ;  /* 0x0000000000017941 */ /* 0x000fea0003800000 */
.L_x_116:
[----:B-----5:R-:W-:Y:S01]  /*4c70*/  IMAD R6, R149, R106, RZ ;  /* 0x0000006a95067224 */ /* 0x020fe200078e02ff */
[----:B------:R-:W-:Y:S01]  /*4c80*/  ISETP.GT.AND P3, PT, R125, 0x88, P3 ;  /* 0x000000887d00780c */ /* 0x000fe20001f64270 */
[----:B------:R-:W-:Y:S02]  /*4c90*/  BSSY B1, `(.L_x_118) ;  /* 0x0000005000017945 */ /* 0x000fe40003800000 */
[----:B------:R-:W-:-:S05]  /*4ca0*/  IMAD R45, R45, R107, R6 ;  /* 0x0000006b2d2d7224 */ /* 0x000fca00078e0206 */
[----:B------:R0:W-:Y:S05]  /*4cb0*/  @P0 STG.E desc[UR16][R74.64+0x200], R45 ;  /* 0x0002002d4a000986 */ /* 0x0001ea000c101910 */
[----:B------:R-:W-:Y:S05]  /*4cc0*/  @!P3 BRA `(.L_x_119) ;  /* 0x000000000004b947 */ /* 0x000fea0003800000 */
[----:B------:R0:W5:Y:S02]  /*4cd0*/  LDG.E.LTC128B R149, desc[UR16][R108.64+0x220] ;  /* 0x000220106c957981 */ /* 0x000164000c1e1920 */
.L_x_119:
[----:B------:R-:W-:Y:S05]  /*4ce0*/  BSYNC B1 ;  /* 0x0000000000017941 */ /* 0x000fea0003800000 */
.L_x_118:
[----:B-----5:R-:W-:Y:S01]  /*4cf0*/  IMAD R5, R149, R106, RZ ;  /* 0x0000006a95057224 */ /* 0x020fe200078e02ff */
[----:B------:R-:W-:Y:S01]  /*4d00*/  ISETP.GT.AND P0, PT, R125, 0x88, P4 ;  /* 0x000000887d00780c */ /* 0x000fe20002704270 */
[----:B------:R-:W-:Y:S02]  /*4d10*/  BSSY B1, `(.L_x_120) ;  /* 0x0000005000017945 */ /* 0x000fe40003800000 */
[----:B------:R-:W-:-:S05]  /*4d20*/  IMAD R5, R46, R107, R5 ;  /* 0x0000006b2e057224 */ /* 0x000fca00078e0205 */
[----:B------:R0:W-:Y:S05]  /*4d30*/  @P3 STG.E desc[UR16][R72.64+0x220], R5 ;  /* 0x0002200548003986 */ /* 0x0001ea000c101910 */
[----:B------:R-:W-:Y:S05]  /*4d40*/  @!P0 BRA `(.L_x_121) ;  /* 0x0000000000048947 */ /* 0x000fea0003800000 */
[----:B------:R0:W5:Y:S02]  /*4d50*/  LDG.E.LTC128B R149, desc[UR16][R110.64+0x220] ;  /* 0x000220106e957981 */ /* 0x000164000c1e1920 */
.L_x_121:
[----:B------:R-:W-:Y:S05]  /*4d60*/  BSYNC B1 ;  /* 0x0000000000017941 */ /* 0x000fea0003800000 */
.L_x_120:
[----:B-----5:R-:W-:Y:S01]  /*4d70*/  IMAD R6, R149, R106, RZ ;  /* 0x0000006a95067224 */ /* 0x020fe200078e02ff */
[----:B------:R-:W-:Y:S01]  /*4d80*/  ISETP.GT.AND P3, PT, R125, 0x80, P2 ;  /* 0x000000807d00780c */ /* 0x000fe20001764270 */
[----:B------:R-:W-:Y:S02]  /*4d90*/  BSSY B1, `(.L_x_122) ;  /* 0x0000005000017945 */ /* 0x000fe40003800000 */
[----:B------:R-:W-:-:S05]  /*4da0*/  IMAD R47, R47, R107, R6 ;  /* 0x0000006b2f2f7224 */ /* 0x000fca00078e0206 */
[----:B------:R0:W-:Y:S05]  /*4db0*/  @P0 STG.E desc[UR16][R74.64+0x220], R47 ;  /* 0x0002202f4a000986 */ /* 0x0001ea000c101910 */
[----:B------:R-:W-:Y:S05]  /*4dc0*/  @!P3 BRA `(.L_x_123) ;  /* 0x000000000004b947 */ /* 0x000fea0003800000 */
[----:B------:R0:W5:Y:S02]  /*4dd0*/  LDG.E.LTC128B R149, desc[UR16][R134.64+0x200] ;  /* 0x0002001086957981 */ /* 0x000164000c1e1920 */
.L_x_123:
[----:B------:R-:W-:Y:S05]  /*4de0*/  BSYNC B1 ;  /* 0x0000000000017941 */ /* 0x000fea0003800000 */
.L_x_122:
[----:B0----5:R-:W-:Y:S01]  /*4df0*/  IMAD R5, R149, R106, RZ ;  /* 0x0000006a95057224 */ /* 0x021fe200078e02ff */
[----:B------:R-:W-:Y:S01]  /*4e00*/  ISETP.NE.AND P4, PT, R129, RZ, PT ;  /* 0x000000ff8100720c */ /* 0x000fe20003f85270 */
[----:B------:R-:W-:Y:S02]  /*4e10*/  BSSY B1, `(.L_x_124) ;  /* 0x0000006000017945 */ /* 0x000fe40003800000 */
[----:B------:R-:W-:Y:S01]  /*4e20*/  IMAD R5, R48, R107, R5 ;  /* 0x0000006b30057224 */ /* 0x000fe200078e0205 */
[----:B------:R-:W-:-:S04]  /*4e30*/  ISETP.GT.AND P0, PT, R125, 0x80, P4 ;  /* 0x000000807d00780c */ /* 0x000fc80002704270 */
[----:B------:R0:W-:Y:S09]  /*4e40*/  @P3 STG.E desc[UR16][R76.64+0x200], R5 ;  /* 0x000200054c003986 */ /* 0x0001f2000c101910 */
[----:B------:R-:W-:Y:S05]  /*4e50*/  @!P0 BRA `(.L_x_125) ;  /* 0x0000000000048947 */ /* 0x000fea0003800000 */
[----:B------:R0:W5:Y:S02]  /*4e60*/  LDG.E.LTC128B R149, desc[UR16][R138.64+0x200] ;  /* 0x000200108a957981 */ /* 0x000164000c1e1920 */
.L_x_125:
[----:B------:R-:W-:Y:S05]  /*4e70*/  BSYNC B1 ;  /* 0x0000000000017941 */ /* 0x000fea0003800000 */
.L_x_124:
[----:B-----5:R-:W-:Y:S01]  /*4e80*/  IMAD R6, R149, R106, RZ ;  /* 0x0000006a95067224 */ /* 0x020fe200078e02ff */
[----:B------:R-:W-:Y:S01]  /*4e90*/  ISETP.GT.AND P2, PT, R125, 0x88, P2 ;  /* 0x000000887d00780c */ /* 0x000fe20001744270 */
[----:B------:R-:W-:Y:S02]  /*4ea0*/  BSSY B1, `(.L_x_126) ;  /* 0x0000005000017945 */ /* 0x000fe40003800000 */
[----:B------:R-:W-:-:S05]  /*4eb0*/  IMAD R49, R49, R107, R6 ;  /* 0x0000006b31317224 */ /* 0x000fca00078e0206 */
[----:B------:R0:W-:Y:S05]  /*4ec0*/  @P0 STG.E desc[UR16][R78.64+0x200], R49 ;  /* 0x000200314e000986 */ /* 0x0001ea000c101910 */
[----:B------:R-:W-:Y:S05]  /*4ed0*/  @!P2 BRA `(.L_x_127) ;  /* 0x000000000004a947 */ /* 0x000fea0003800000 */
[----:B------:R0:W5:Y:S02]  /*4ee0*/  LDG.E.LTC128B R149, desc[UR16][R134.64+0x220] ;  /* 0x0002201086957981 */ /* 0x000164000c1e1920 */
.L_x_127:
[----:B------:R-:W-:Y:S05]  /*4ef0*/  BSYNC B1 ;  /* 0x0000000000017941 */ /* 0x000fea0003800000 */
.L_x_126:
[----:B0----5:R-:W-:Y:S01]  /*4f00*/  IMAD R5, R149, R106, RZ ;  /* 0x0000006a95057224 */ /* 0x021fe200078e02ff */
[----:B------:R-:W-:Y:S01]  /*4f10*/  ISETP.GT.AND P0, PT, R125, 0x88, P4 ;  /* 0x000000887d00780c */ /* 0x000fe20002704270 */
[----:B------:R-:W-:Y:S02]  /*4f20*/  BSSY B1, `(.L_x_128) ;  /* 0x0000005000017945 */ /* 0x000fe40003800000 */
[----:B------:R-:W-:-:S05]  /*4f30*/  IMAD R5, R50, R107, R5 ;  /* 0x0000006b32057224 */ /* 0x000fca00078e0205 */
[----:B------:R0:W-:Y:S05]  /*4f40*/  @P2 STG.E desc[UR16][R76.64+0x220], R5 ;  /* 0x000220054c002986 */ /* 0x0001ea000c101910 */
[----:B------:R-:W-:Y:S05]  /*4f50*/  @!P0 BRA `(.L_x_129) ;  /* 0x0000000000048947 */ /* 0x000fea0003800000 */
[----:B------:R0:W5:Y:S02]  /*4f60*/  LDG.E.LTC128B R149, desc[UR16][R138.64+0x220] ;  /* 0x000220108a957981 */ /* 0x000164000c1e1920 */
.L_x_129:
[----:B------:R-:W-:Y:S05]  /*4f70*/  BSYNC B1 ;  /* 0x0000000000017941 */ /* 0x000fea0003800000 */
.L_x_128:
[----:B-----5:R-:W-:Y:S01]  /*4f80*/  IMAD R6, R149, R106, RZ ;  /* 0x0000006a95067224 */ /* 0x020fe200078e02ff */
[----:B------:R-:W-:Y:S01]  /*4f90*/  ISETP.GT.AND P2, PT, R125, 0x80, P1 ;  /* 0x000000807d00780c */ /* 0x000fe20000f44270 */
[----:B------:R-:W-:Y:S02]  /*4fa0*/  BSSY B1, `(.L_x_130) ;  /* 0x0000005000017945 */ /* 0x000fe40003800000 */
[----:B------:R-:W-:-:S05]  /*4fb0*/  IMAD R51, R51, R107, R6 ;  /* 0x0000006b33337224 */ /* 0x000fca00078e0206 */
[----:B------:R0:W-:Y:S05]  /*4fc0*/  @P0 STG.E desc[UR16][R78.64+0x220], R51 ;  /* 0x000220334e000986 */ /* 0x0001ea000c101910 */
[----:B------:R-:W-:Y:S05]  /*4fd0*/  @!P2 BRA `(.L_x_131) ;  /* 0x000000000004a947 */ /* 0x000fea0003800000 */
[----:B------:R0:W5:Y:S02]  /*4fe0*/  LDG.E.LTC128B R149, desc[UR16][R98.64+0x200] ;  /* 0x0002001062957981 */ /* 0x000164000c1e1920 */
.L_x_131:
[----:B------:R-:W-:Y:S05]  /*4ff0*/  BSYNC B1 ;  /* 0x0000000000017941 */ /* 0x000fea0003800000 */
.L_x_130:
[----:B0----5:R-:W-:Y:S01]  /*5000*/  IMAD R5, R149, R106, RZ ;  /* 0x0000006a95057224 */ /* 0x021fe200078e02ff */
[----:B------:R-:W-:Y:S01]  /*5010*/  ISETP.GT.AND P0, PT, R125, 0x80, P6 ;  /* 0x000000807d00780c */ /* 0x000fe20003704270 */
[----:B------:R-:W-:Y:S02]  /*5020*/  BSSY B1, `(.L_x_132) ;  /* 0x0000005000017945 */ /* 0x000fe40003800000 */
[----:B------:R-:W-:-:S05]  /*5030*/  IMAD R5, R52, R107, R5 ;  /* 0x0000006b34057224 */ /* 0x000fca00078e0205 */
[----:B------:R0:W-:Y:S05]  /*5040*/  @P2 STG.E desc[UR16][R80.64+0x200], R5 ;  /* 0x0002000550002986 */ /* 0x0001ea000c101910 */
[----:B------:R-:W-:Y:S05]  /*5050*/  @!P0 BRA `(.L_x_133) ;  /* 0x0000000000048947 */ /* 0x000fea0003800000 */
[----:B------:R0:W5:Y:S02]  /*5060*/  LDG.E.LTC128B R149, desc[UR16][R100.64+0x200] ;  /* 0x0002001064957981 */ /* 0x000164000c1e1920 */
.L_x_133:
[----:B------:R-:W-:Y:S05]  /*5070*/  BSYNC B1 ;  /* 0x0000000000017941 */ /* 0x000fea0003800000 */
.L_x_132:
[----:B-----5:R-:W-:Y:S01]  /*5080*/  IMAD R6, R149, R106, RZ ;  /* 0x0000006a95067224 */ /* 0x020fe200078e02ff */
[----:B------:R-:W-:Y:S01]  /*5090*/  ISETP.GT.AND P1, PT, R125, 0x88, P1 ;  /* 0x000000887d00780c */ /* 0x000fe20000f24270 */
[----:B------:R-:W-:Y:S02]  /*50a0*/  BSSY B1, `(.L_x_134) ;  /* 0x0000005000017945 */ /* 0x000fe40003800000 */
[----:B------:R-:W-:-:S05]  /*50b0*/  IMAD R53, R53, R107, R6 ;  /* 0x0000006b35357224 */ /* 0x000fca00078e0206 */
[----:B------:R0:W-:Y:S05]  /*50c0*/  @P0 STG.E desc[UR16][R8.64+0x200], R53 ;  /* 0x0002003508000986 */ /* 0x0001ea000c101910 */
[----:B------:R-:W-:Y:S05]  /*50d0*/  @!P1 BRA `(.L_x_135) ;  /* 0x0000000000049947 */ /* 0x000fea0003800000 */
[----:B------:R0:W5:Y:S02]  /*50e0*/  LDG.E.LTC128B R149, desc[UR16][R98.64+0x220] ;  /* 0x0002201062957981 */ /* 0x000164000c1e1920 */
.L_x_135:
[----:B------:R-:W-:Y:S05]  /*50f0*/  BSYNC B1 ;  /* 0x0000000000017941 */ /* 0x000fea0003800000 */
.L_x_134:
[----:B0----5:R-:W-:Y:S01]  /*5100*/  IMAD R5, R149, R106, RZ ;  /* 0x0000006a95057224 */ /* 0x021fe200078e02ff */
[----:B------:R-:W-:Y:S01]  /*5110*/  ISETP.GT.AND P0, PT, R125, 0x88, P6 ;  /* 0x000000887d00780c */ /* 0x000fe20003704270 */
[----:B------:R-:W-:Y:S02]  /*5120*/  BSSY B1, `(.L_x_136) ;  /* 0x0000005000017945 */ /* 0x000fe40003800000 */
[----:B------:R-:W-:-:S05]  /*5130*/  IMAD R5, R54, R107, R5 ;  /* 0x0000006b36057224 */ /* 0x000fca00078e0205 */
[----:B------:R0:W-:Y:S05]  /*5140*/  @P1 STG.E desc[UR16][R80.64+0x220], R5 ;  /* 0x0002200550001986 */ /* 0x0001ea000c101910 */
[----:B------:R-:W-:Y:S05]  /*5150*/  @!P0 BRA `(.L_x_137) ;  /* 0x0000000000048947 */ /* 0x000fea0003800000 */
[----:B------:R0:W5:Y:S02]  /*5160*/  LDG.E.LTC128B R149, desc[UR16][R100.64+0x220] ;  /* 0x0002201064957981 */ /* 0x000164000c1e1920 */
.L_x_137:
[----:B------:R-:W-:Y:S05]  /*5170*/  BSYNC B1 ;  /* 0x0000000000017941 */ /* 0x000fea0003800000 */
.L_x_136:
[----:B-----5:R-:W-:-:S04]  /*5180*/  IMAD R6, R149, R106, RZ ;  /* 0x0000006a95067224 */ /* 0x020fc800078e02ff */
[----:B------:R-:W-:Y:S01]  /*5190*/  IMAD R55, R55, R107, R6 ;  /* 0x0000006b37377224 */ /* 0x000fe200078e0206 */
[----:B------:R-:W-:Y:S06]  /*51a0*/  @!P0 BRA `(.L_x_138) ;  /* 0x0000001000988947 */ /* 0x000fec0003800000 */
[----:B------:R0:W-:Y:S01]  /*51b0*/  STG.E desc[UR16][R8.64+0x220], R55 ;  /* 0x0002203708007986 */ /* 0x0001e2000c101910 */
[----:B------:R-:W-:Y:S05]  /*51c0*/  BRA `(.L_x_138) ;  /* 0x0000001000907947 */ /* 0x000fea0003800000 */
.L_x_23:
[----:B------:R-:W-:Y:S01]  /*51d0*/  ISETP.GT.AND P6, PT, R126, 0x1, PT ;  /* 0x000000017e00780c */ /* 0x000fe20003fc4270 */
[----:B------:R-:W-:Y:S01]  /*51e0*/  ULDC.64 UR8, c[0x0][0x6c0] ;  /* 0x0001b00000087ab9 */ /* 0x000fe20000000a00 */
[-C--:B--2---:R-:W-:Y:S01]  /*51f0*/  IMAD R5, R56, R107.reuse, RZ ;  /* 0x0000006b38057224 */ /* 0x084fe200078e02ff */
[----:B------:R-:W-:Y:S01]  /*5200*/  LEA R6, P3, R12, UR8, 0x2 ;  /* 0x000000080c067c11 */ /* 0x000fe2000f8610ff */
[-C--:B------:R-:W-:Y:S01]  /*5210*/  IMAD R57, R57, R107.reuse, RZ ;  /* 0x0000006b39397224 */ /* 0x080fe200078e02ff */
[----:B------:R-:W-:Y:S01]  /*5220*/  ISETP.GT.AND P1, PT, R125, RZ, P6 ;  /* 0x000000ff7d00720c */ /* 0x000fe20003724270 */
[-C--:B------:R-:W-:Y:S01]  /*5230*/  IMAD R13, R58, R107.reuse, RZ ;  /* 0x0000006b3a0d7224 */ /* 0x080fe200078e02ff */
[----:B------:R-:W-:Y:S01]  /*5240*/  LEA.HI.X R7, R12, UR9, R19, 0x2, P3 ;  /* 0x000000090c077c11 */ /* 0x000fe200098f1413 */
[----:B------:R-:W-:Y:S01]  /*5250*/  IMAD R59, R59, R107, RZ ;  /* 0x0000006b3b3b7224 */ /* 0x000fe200078e02ff */
[----:B------:R-:W-:Y:S01]  /*5260*/  LEA R10, P4, R8, R6, 0x2 ;  /* 0x00000006080a7211 */ /* 0x000fe200078810ff */
[----:B------:R-:W-:Y:S01]  /*5270*/  USHF.L.U32 UR9, UR18, 0x2, URZ ;  /* 0x0000000212097899 */ /* 0x000fe2000800063f */
[----:B------:R-:W-:Y:S01]  /*5280*/  ISETP.GT.AND P5, PT, R126, 0x8, PT ;  /* 0x000000087e00780c */ /* 0x000fe20003fa4270 */
[----:B------:R0:W-:Y:S01]  /*5290*/  @P2 STG.E desc[UR16][R6.64], R5 ;  /* 0x0000000506002986 */ /* 0x0001e2000c101910 */
[C---:B------:R-:W-:Y:S01]  /*52a0*/  LEA.HI.X R11, R8.reuse, R7, R9, 0x2, P4 ;  /* 0x00000007080b7211 */ /* 0x040fe200020f1409 */
[----:B------:R-:W-:Y:S01]  /*52b0*/  IMAD R9, R9, 0x1c, RZ ;  /* 0x0000001c09097824 */ /* 0x000fe200078e02ff */
[C---:B------:R-:W-:Y:S01]  /*52c0*/  ISETP.GT.AND P3, PT, R125.reuse, 0x8, P0 ;  /* 0x000000087d00780c */ /* 0x040fe20000764270 */
[----:B------:R-:W-:Y:S01]  /*52d0*/  USHF.L.U64.HI UR8, UR18, 0x2, UR19 ;  /* 0x0000000212087899 */ /* 0x000fe20008010213 */
[C---:B------:R-:W-:Y:S01]  /*52e0*/  ISETP.GT.AND P2, PT, R125.reuse, 0x8, P6 ;  /* 0x000000087d00780c */ /* 0x040fe20003744270 */
[----:B------:R-:W-:Y:S01]  /*52f0*/  @P1 STG.E desc[UR16][R10.64], R57 ;  /* 0x000000390a001986 */ /* 0x000fe2000c101910 */
[----:B------:R-:W-:Y:S01]  /*5300*/  ISETP.GT.AND P1, PT, R125, RZ, P5 ;  /* 0x000000ff7d00720c */ /* 0x000fe20002f24270 */
[----:B------:R-:W-:Y:S01]  /*5310*/  IMAD.WIDE.U32 R14, R8, 0x1c, R10 ;  /* 0x0000001c080e7825 */ /* 0x000fe200078e000a */
[----:B------:R-:W-:-:S03]  /*5320*/  ISETP.GT.AND P4, PT, R126, 0x9, PT ;  /* 0x000000097e00780c */ /* 0x000fc60003f84270 */
[-C--:B0-----:R-:W-:Y:S02]  /*5330*/  IMAD R5, R60, R107.reuse, RZ ;  /* 0x0000006b3c057224 */ /* 0x081fe400078e02ff */
[----:B------:R-:W-:Y:S02]  /*5340*/  IMAD.IADD R15, R9, 0x1, R15 ;  /* 0x00000001090f7824 */ /* 0x000fe400078e020f */
[----:B------:R0:W-:Y:S01]  /*5350*/  @P3 STG.E desc[UR16][R6.64+0x20], R13 ;  /* 0x0000200d06003986 */ /* 0x0001e2000c101910 */
[-C--:B------:R-:W-:Y:S01]  /*5360*/  IMAD R9, R61, R107.reuse, RZ ;  /* 0x0000006b3d097224 */ /* 0x080fe200078e02ff */
[----:B------:R-:W-:Y:S01]  /*5370*/  ISETP.GT.AND P3, PT, R126, 0x11, PT ;  /* 0x000000117e00780c */ /* 0x000fe20003f64270 */
[-C--:B------:R-:W-:Y:S01]  /*5380*/  IMAD R63, R63, R107.reuse, RZ ;  /* 0x0000006b3f3f7224 */ /* 0x080fe200078e02ff */
[----:B------:R-:W-:Y:S01]  /*5390*/  @P2 STG.E desc[UR16][R10.64+0x20], R59 ;  /* 0x0000203b0a002986 */ /* 0x000fe2000c101910 */
[----:B------:R-:W-:Y:S01]  /*53a0*/  ISETP.GT.AND P2, PT, R125, RZ, P4 ;  /* 0x000000ff7d00720c */ /* 0x000fe20002744270 */
[----:B------:R-:W-:-:S02]  /*53b0*/  IMAD R65, R65, R107, RZ ;  /* 0x0000006b41417224 */ /* 0x000fc400078e02ff */
[----:B------:R1:W-:Y:S01]  /*53c0*/  @P1 STG.E desc[UR16][R14.64], R5 ;  /* 0x000000050e001986 */ /* 0x0003e2000c101910 */
[----:B------:R-:W-:Y:S01]  /*53d0*/  IADD3 R18, P1, R10, UR9, RZ ;  /* 0x000000090a127c10 */ /* 0x000fe2000ff3e0ff */
[-C--:B------:R-:W-:Y:S02]  /*53e0*/  IMAD R67, R67, R107.reuse, RZ ;  /* 0x0000006b43437224 */ /* 0x080fe400078e02ff */
[-C--:B0-----:R-:W-:Y:S01]  /*53f0*/  IMAD R13, R62, R107.reuse, RZ ;  /* 0x0000006b3e0d7224 */ /* 0x081fe200078e02ff */
[----:B------:R-:W-:Y:S01]  /*5400*/  IADD3.X R19, R11, UR8, RZ, P1, !PT ;  /* 0x000000080b137c10 */ /* 0x000fe20008ffe4ff */
[-C--:B------:R-:W-:Y:S01]  /*5410*/  IMAD R57, R68, R107.reuse, RZ ;  /* 0x0000006b44397224 */ /* 0x080fe200078e02ff */
[----:B------:R-:W-:Y:S01]  /*5420*/  ISETP.GT.AND P1, PT, R125, 0x8, P5 ;  /* 0x000000087d00780c */ /* 0x000fe20002f24270 */
[-C--:B------:R-:W-:Y:S02]  /*5430*/  IMAD R69, R69, R107.reuse, RZ ;  /* 0x0000006b45457224 */ /* 0x080fe400078e02ff */
[----:B------:R-:W-:Y:S01]  /*5440*/  @P2 STG.E desc[UR16][R18.64], R9 ;  /* 0x0000000912002986 */ /* 0x000fe2000c101910 */
[----:B------:R-:W-:Y:S01]  /*5450*/  ISETP.GT.AND P2, PT, R125, 0x8, P4 ;  /* 0x000000087d00780c */ /* 0x000fe20002744270 */
[-C--:B-1----:R-:W-:Y:S01]  /*5460*/  IMAD R5, R64, R107.reuse, RZ ;  /* 0x0000006b40057224 */ /* 0x082fe200078e02ff */
[----:B------:R-:W-:Y:S01]  /*5470*/  ISETP.GT.AND P4, PT, R126, 0x10, PT ;  /* 0x000000107e00780c */ /* 0x000fe20003f84270 */
[----:B------:R-:W-:-:S02]  /*5480*/  IMAD R71, R71, R107, RZ ;  /* 0x0000006b47477224 */ /* 0x000fc400078e02ff */
[-C--:B------:R-:W-:Y:S02]  /*5490*/  IMAD R73, R73, R107.reuse, RZ ;  /* 0x0000006b49497224 */ /* 0x080fe400078e02ff */
[-C--:B------:R-:W-:Y:S02]  /*54a0*/  IMAD R75, R75, R107.reuse, RZ ;  /* 0x0000006b4b4b7224 */ /* 0x080fe400078e02ff */
[----:B------:R-:W-:Y:S01]  /*54b0*/  @P1 STG.E desc[UR16][R14.64+0x20], R13 ;  /* 0x0000200d0e001986 */ /* 0x000fe2000c101910 */
[----:B------:R-:W-:Y:S01]  /*54c0*/  IADD3 R60, P1, R14, UR9, RZ ;  /* 0x000000090e3c7c10 */ /* 0x000fe2000ff3e0ff */
[-C--:B------:R-:W-:Y:S02]  /*54d0*/  IMAD R77, R77, R107.reuse, RZ ;  /* 0x0000006b4d4d7224 */ /* 0x080fe400078e02ff */
[----:B------:R-:W-:Y:S01]  /*54e0*/  @P2 STG.E desc[UR16][R18.64+0x20], R63 ;  /* 0x0000203f12002986 */ /* 0x000fe2000c101910 */
[----:B------:R-:W-:Y:S01]  /*54f0*/  IADD3.X R61, R15, UR8, RZ, P1, !PT ;  /* 0x000000080f3d7c10 */ /* 0x000fe20008ffe4ff */
[-C--:B------:R-:W-:Y:S01]  /*5500*/  IMAD R79, R79, R107.reuse, RZ ;  /* 0x0000006b4f4f7224 */ /* 0x080fe200078e02ff */
[----:B------:R-:W-:Y:S01]  /*5510*/  ISETP.GT.AND P1, PT, R125, RZ, P4 ;  /* 0x000000ff7d00720c */ /* 0x000fe20002724270 */
[-C--:B------:R-:W-:Y:S01]  /*5520*/  IMAD R97, R80, R107.reuse, RZ ;  /* 0x0000006b50617224 */ /* 0x080fe200078e02ff */
[----:B------:R-:W-:Y:S01]  /*5530*/  ISETP.GT.AND P2, PT, R126, 0x19, PT ;  /* 0x000000197e00780c */ /* 0x000fe20003f44270 */
[----:B------:R-:W-:-:S02]  /*5540*/  IMAD R81, R81, R107, RZ ;  /* 0x0000006b51517224 */ /* 0x000fc400078e02ff */
[-C--:B------:R-:W-:Y:S02]  /*5550*/  IMAD R83, R83, R107.reuse, RZ ;  /* 0x0000006b53537224 */ /* 0x080fe400078e02ff */
[-C--:B------:R-:W-:Y:S02]  /*5560*/  IMAD R85, R85, R107.reuse, RZ ;  /* 0x0000006b55557224 */ /* 0x080fe400078e02ff */
[-C--:B------:R-:W-:Y:S02]  /*5570*/  IMAD R87, R87, R107.reuse, RZ ;  /* 0x0000006b57577224 */ /* 0x080fe400078e02ff */
[-C--:B------:R-:W-:Y:S02]  /*5580*/  IMAD R25, R25, R107.reuse, RZ ;  /* 0x0000006b19197224 */ /* 0x080fe400078e02ff */
[----:B------:R0:W-:Y:S01]  /*5590*/  @P1 STG.E desc[UR16][R60.64], R5 ;  /* 0x000000053c001986 */ /* 0x0001e2000c101910 */
[----:B------:R-:W-:Y:S01]  /*55a0*/  IADD3 R88, P1, R18, UR9, RZ ;  /* 0x0000000912587c10 */ /* 0x000fe2000ff3e0ff */
[----:B------:R-:W-:-:S02]  /*55b0*/  IMAD R27, R27, R107, RZ ;  /* 0x0000006b1b1b7224 */ /* 0x000fc400078e02ff */
[-C--:B------:R-:W-:Y:S01]  /*55c0*/  IMAD R29, R29, R107.reuse, RZ ;  /* 0x0000006b1d1d7224 */ /* 0x080fe200078e02ff */
[----:B------:R-:W-:Y:S01]  /*55d0*/  IADD3.X R89, R19, UR8, RZ, P1, !PT ;  /* 0x0000000813597c10 */ /* 0x000fe20008ffe4ff */
[-C--:B------:R-:W-:Y:S01]  /*55e0*/  IMAD R31, R31, R107.reuse, RZ ;  /* 0x0000006b1f1f7224 */ /* 0x080fe200078e02ff */
[----:B------:R-:W-:Y:S01]  /*55f0*/  IADD3 R22, P1, R88, UR9, RZ ;  /* 0x0000000958167c10 */ /* 0x000fe2000ff3e0ff */
[-C--:B------:R-:W-:Y:S02]  /*5600*/  IMAD R33, R33, R107.reuse, RZ ;  /* 0x0000006b21217224 */ /* 0x080fe400078e02ff */
[-C--:B------:R-:W-:Y:S01]  /*5610*/  IMAD R35, R35, R107.reuse, RZ ;  /* 0x0000006b23237224 */ /* 0x080fe200078e02ff */
[----:B------:R-:W-:Y:S01]  /*5620*/  IADD3.X R23, R89, UR8, RZ, P1, !PT ;  /* 0x0000000859177c10 */ /* 0x000fe20008ffe4ff */
[-C--:B0-----:R-:W-:Y:S01]  /*5630*/  IMAD R5, R66, R107.reuse, RZ ;  /* 0x0000006b42057224 */ /* 0x081fe200078e02ff */
        /* <DEDUP_REMOVED lines=9> */
[-C--:B------:R-:W-:Y:S01]  /*56d0*/  IMAD R47, R47, R107.reuse, RZ ;  /* 0x0000006b2f2f7224 */ /* 0x080fe200078e02ff */
[----:B------:R-:W-:Y:S01]  /*56e0*/  IADD3 R8, P1, R16, UR9, RZ ;  /* 0x0000000910087c10 */ /* 0x000fe2000ff3e0ff */
[----:B------:R-:W-:-:S02]  /*56f0*/  IMAD R49, R49, R107, RZ ;  /* 0x0000006b31317224 */ /* 0x000fc400078e02ff */
[-C--:B------:R-:W-:Y:S01]  /*5700*/  IMAD R51, R51, R107.reuse, RZ ;  /* 0x0000006b33337224 */ /* 0x080fe200078e02ff */
[----:B------:R-:W-:Y:S01]  /*5710*/  IADD3.X R9, R17, UR8, RZ, P1, !PT ;  /* 0x0000000811097c10 */ /* 0x000fe20008ffe4ff */
[-C--:B------:R-:W-:Y:S01]  /*5720*/  IMAD R53, R53, R107.reuse, RZ ;  /* 0x0000006b35357224 */ /* 0x080fe200078e02ff */
[----:B------:R-:W-:Y:S01]  /*5730*/  ISETP.GT.AND P1, PT, R125, RZ, P3 ;  /* 0x000000ff7d00720c */ /* 0x000fe20001f24270 */
[----:B------:R-:W-:-:S12]  /*5740*/  IMAD R55, R55, R107, RZ ;  /* 0x0000006b37377224 */ /* 0x000fd800078e02ff */
[----:B------:R0:W-:Y:S01]  /*5750*/  @P1 STG.E desc[UR16][R88.64], R65 ;  /* 0x0000004158001986 */ /* 0x0001e2000c101910 */
[----:B------:R-:W-:Y:S01]  /*5760*/  ISETP.GT.AND P1, PT, R125, 0x8, P4 ;  /* 0x000000087d00780c */ /* 0x000fe20002724270 */
[----:B0-----:R-:W-:-:S12]  /*5770*/  IMAD R65, R72, R107, RZ ;  /* 0x0000006b48417224 */ /* 0x001fd800078e02ff */
[----:B------:R-:W-:Y:S02]  /*5780*/  @P1 IMAD.MOV.U32 R20, RZ, RZ, R60 ;  /* 0x000000ffff141224 */ /* 0x000fe400078e003c */
[----:B------:R-:W-:-:S05]  /*5790*/  @P1 IMAD.MOV.U32 R21, RZ, RZ, R61 ;  /* 0x000000ffff151224 */ /* 0x000fca00078e003d */
[----:B------:R0:W-:Y:S01]  /*57a0*/  @P1 STG.E desc[UR16][R20.64+0x20], R5 ;  /* 0x0000200514001986 */ /* 0x0001e2000c101910 */
[----:B------:R-:W-:Y:S02]  /*57b0*/  ISETP.GT.AND P1, PT, R125, 0x8, P3 ;  /* 0x000000087d00780c */ /* 0x000fe40001f24270 */
[----:B------:R-:W-:Y:S01]  /*57c0*/  ISETP.GT.AND P3, PT, R126, 0x18, PT ;  /* 0x000000187e00780c */ /* 0x000fe20003f64270 */
[----:B0-----:R-:W-:-:S10]  /*57d0*/  IMAD R5, R70, R107, RZ ;  /* 0x0000006b46057224 */ /* 0x001fd400078e02ff */
[----:B------:R-:W-:Y:S02]  /*57e0*/  @P1 IMAD.MOV.U32 R20, RZ, RZ, R88 ;  /* 0x000000ffff141224 */ /* 0x000fe400078e0058 */
[----:B------:R-:W-:-:S05]  /*57f0*/  @P1 IMAD.MOV.U32 R21, RZ, RZ, R89 ;  /* 0x000000ffff151224 */ /* 0x000fca00078e0059 */
[----:B------:R0:W-:Y:S01]  /*5800*/  @P1 STG.E desc[UR16][R20.64+0x20], R67 ;  /* 0x0000204314001986 */ /* 0x0001e2000c101910 */
[----:B------:R-:W-:-:S04]  /*5810*/  IADD3 R94, P1, R60, UR9, RZ ;  /* 0x000000093c5e7c10 */ /* 0x000fc8000ff3e0ff */
[----:B------:R-:W-:Y:S02]  /*5820*/  IADD3.X R95, R61, UR8, RZ, P1, !PT ;  /* 0x000000083d5f7c10 */ /* 0x000fe40008ffe4ff */
[----:B------:R-:W-:-:S13]  /*5830*/  ISETP.GT.AND P1, PT, R125, RZ, P3 ;  /* 0x000000ff7d00720c */ /* 0x000fda0001f24270 */
[----:B------:R-:W-:Y:S01]  /*5840*/  @P1 STG.E desc[UR16][R94.64], R57 ;  /* 0x000000395e001986 */ /* 0x000fe2000c101910 */
[----:B------:R-:W-:-:S13]  /*5850*/  ISETP.GT.AND P1, PT, R125, RZ, P2 ;  /* 0x000000ff7d00720c */ /* 0x000fda0001724270 */
[----:B------:R-:W-:Y:S01]  /*5860*/  @P1 STG.E desc[UR16][R22.64], R69 ;  /* 0x0000004516001986 */ /* 0x000fe2000c101910 */
[----:B------:R-:W-:-:S04]  /*5870*/  IADD3 R92, P1, R60, UR9, RZ ;  /* 0x000000093c5c7c10 */ /* 0x000fc8000ff3e0ff */
[----:B------:R-:W-:Y:S02]  /*5880*/  IADD3.X R93, R61, UR8, RZ, P1, !PT ;  /* 0x000000083d5d7c10 */ /* 0x000fe40008ffe4ff */
[----:B------:R-:W-:-:S04]  /*5890*/  IADD3 R58, P1, R12, UR9, RZ ;  /* 0x000000090c3a7c10 */ /* 0x000fc8000ff3e0ff */
[----:B------:R-:W-:Y:S02]  /*58a0*/  IADD3.X R59, R13, UR8, RZ, P1, !PT ;  /* 0x000000080d3b7c10 */ /* 0x000fe40008ffe4ff */
[----:B0-----:R-:W-:-:S04]  /*58b0*/  IADD3 R20, P1, R8, UR9, RZ ;  /* 0x0000000908147c10 */ /* 0x001fc8000ff3e0ff */
[----:B------:R-:W-:Y:S02]  /*58c0*/  IADD3.X R21, R9, UR8, RZ, P1, !PT ;  /* 0x0000000809157c10 */ /* 0x000fe40008ffe4ff */
[----:B------:R-:W-:Y:S02]  /*58d0*/  ISETP.GT.AND P1, PT, R125, 0x8, P3 ;  /* 0x000000087d00780c */ /* 0x000fe40001f24270 */
[----:B------:R-:W-:-:S11]  /*58e0*/  ISETP.GT.AND P3, PT, R126, 0x20, PT ;  /* 0x000000207e00780c */ /* 0x000fd60003f64270 */
[----:B------:R0:W-:Y:S01]  /*58f0*/  @P1 STG.E desc[UR16][R92.64+0x20], R5 ;  /* 0x000020055c001986 */ /* 0x0001e2000c101910 */
[----:B------:R-:W-:Y:S02]  /*5900*/  ISETP.GT.AND P1, PT, R125, 0x8, P2 ;  /* 0x000000087d00780c */ /* 0x000fe40001724270 */
[----:B------:R-:W-:Y:S01]  /*5910*/  ISETP.GT.AND P2, PT, R126, 0x21, PT ;  /* 0x000000217e00780c */ /* 0x000fe20003f44270 */
[----:B0-----:R-:W-:-:S10]  /*5920*/  IMAD R5, R74, R107, RZ ;  /* 0x0000006b4a057224 */ /* 0x001fd400078e02ff */
[----:B------:R-:W-:Y:S01]  /*5930*/  @P1 STG.E desc[UR16][R16.64+0x20], R71 ;  /* 0x0000204710001986 */ /* 0x000fe2000c101910 */
[----:B------:R-:W-:-:S04]  /*5940*/  IADD3 R90, P1, R94, UR9, RZ ;  /* 0x000000095e5a7c10 */ /* 0x000fc8000ff3e0ff */
[----:B------:R-:W-:Y:S02]  /*5950*/  IADD3.X R91, R95, UR8, RZ, P1, !PT ;  /* 0x000000085f5b7c10 */ /* 0x000fe40008ffe4ff */
[----:B------:R-:W-:-:S13]  /*5960*/  ISETP.GT.AND P1, PT, R125, RZ, P3 ;  /* 0x000000ff7d00720c */ /* 0x000fda0001f24270 */
[----:B------:R-:W-:Y:S01]  /*5970*/  @P1 STG.E desc[UR16][R90.64], R65 ;  /* 0x000000415a001986 */ /* 0x000fe2000c101910 */
[----:B------:R-:W-:-:S13]  /*5980*/  ISETP.GT.AND P1, PT, R125, RZ, P2 ;  /* 0x000000ff7d00720c */ /* 0x000fda0001724270 */
[----:B------:R0:W-:Y:S01]  /*5990*/  @P1 STG.E desc[UR16][R12.64], R73 ;  /* 0x000000490c001986 */ /* 0x0001e2000c101910 */
[----:B------:R-:W-:-:S04]  /*59a0*/  IADD3 R66, P1, R92, UR9, RZ ;  /* 0x000000095c427c10 */ /* 0x000fc8000ff3e0ff */
[----:B------:R-:W-:Y:S02]  /*59b0*/  IADD3.X R67, R93, UR8, RZ, P1, !PT ;  /* 0x000000085d437c10 */ /* 0x000fe40008ffe4ff */
[----:B------:R-:W-:-:S04]  /*59c0*/  IADD3 R62, P1, R58, UR9, RZ ;  /* 0x000000093a3e7c10 */ /* 0x000fc8000ff3e0ff */
[----:B------:R-:W-:Y:S01]  /*59d0*/  IADD3.X R63, R59, UR8, RZ, P1, !PT ;  /* 0x000000083b3f7c10 */ /* 0x000fe20008ffe4ff */
[----:B0-----:R-:W-:Y:S01]  /*59e0*/  IMAD R73, R76, R107, RZ ;  /* 0x0000006b4c497224 */ /* 0x001fe200078e02ff */
[----:B------:R-:W-:-:S04]  /*59f0*/  IADD3 R56, P1, R20, UR9, RZ ;  /* 0x0000000914387c10 */ /* 0x000fc8000ff3e0ff */
[----:B------:R-:W-:Y:S02]  /*5a00*/  IADD3.X R57, R21, UR8, RZ, P1, !PT ;  /* 0x0000000815397c10 */ /* 0x000fe40008ffe4ff */
[----:B------:R-:W-:-:S13]  /*5a10*/  ISETP.GT.AND P1, PT, R125, 0x8, P3 ;  /* 0x000000087d00780c */ /* 0x000fda0001f24270 */
[----:B------:R0:W-:Y:S01]  /*5a20*/  @P1 STG.E desc[UR16][R66.64+0x20], R5 ;  /* 0x0000200542001986 */ /* 0x0001e2000c101910 */
[----:B------:R-:W-:Y:S01]  /*5a30*/  ISETP.GT.AND P1, PT, R125, 0x8, P2 ;  /* 0x000000087d00780c */ /* 0x000fe20001724270 */
[----:B0-----:R-:W-:-:S12]  /*5a40*/  IMAD R5, R78, R107, RZ ;  /* 0x0000006b4e057224 */ /* 0x001fd800078e02ff */
[----:B------:R-:W-:Y:S01]  /*5a50*/  @P1 STG.E desc[UR16][R8.64+0x20], R75 ;  /* 0x0000204b08001986 */ /* 0x000fe2000c101910 */
[----:B------:R-:W-:-:S04]  /*5a60*/  IADD3 R68, P1, R90, UR9, RZ ;  /* 0x000000095a447c10 */ /* 0x000fc8000ff3e0ff */
[----:B------:R-:W-:Y:S02]  /*5a70*/  IADD3.X R69, R91, UR8, RZ, P1, !PT ;  /* 0x000000085b457c10 */ /* 0x000fe40008ffe4ff */
[----:B------:R-:W-:-:S04]  /*5a80*/  ISETP.GT.AND P1, PT, R126, 0x28, PT ;  /* 0x000000287e00780c */ /* 0x000fc80003f24270 */
[----:B------:R-:W-:Y:S02]  /*5a90*/  ISETP.GT.AND P2, PT, R125, RZ, P1 ;  /* 0x000000ff7d00720c */ /* 0x000fe40000f44270 */
[----:B------:R-:W-:-:S11]  /*5aa0*/  P2R R98, PR, RZ, 0x2 ;  /* 0x00000002ff627803 */ /* 0x000fd60000000000 */
[----:B------:R-:W-:Y:S01]  /*5ab0*/  @P2 STG.E desc[UR16][R68.64], R73 ;  /* 0x0000004944002986 */ /* 0x000fe2000c101910 */
[----:B------:R-:W-:-:S04]  /*5ac0*/  ISETP.GT.AND P2, PT, R126, 0x29, PT ;  /* 0x000000297e00780c */ /* 0x000fc80003f44270 */
[----:B------:R-:W-:Y:S02]  /*5ad0*/  ISETP.GT.AND P3, PT, R125, RZ, P2 ;  /* 0x000000ff7d00720c */ /* 0x000fe40001764270 */
[----:B------:R-:W-:-:S11]  /*5ae0*/  P2R R96, PR, RZ, 0x4 ;  /* 0x00000004ff607803 */ /* 0x000fd60000000000 */
[----:B------:R-:W-:Y:S01]  /*5af0*/  @P3 STG.E desc[UR16][R58.64], R77 ;  /* 0x0000004d3a003986 */ /* 0x000fe2000c101910 */
[----:B------:R-:W-:-:S04]  /*5b00*/  IADD3 R70, P3, R66, UR9, RZ ;  /* 0x0000000942467c10 */ /* 0x000fc8000ff7e0ff */
[----:B------:R-:W-:Y:S02]  /*5b10*/  IADD3.X R71, R67, UR8, RZ, P3, !PT ;  /* 0x0000000843477c10 */ /* 0x000fe40009ffe4ff */
[----:B------:R-:W-:-:S04]  /*5b20*/  IADD3 R64, P3, R62, UR9, RZ ;  /* 0x000000093e407c10 */ /* 0x000fc8000ff7e0ff */
[----:B------:R-:W-:Y:S02]  /*5b30*/  IADD3.X R65, R63, UR8, RZ, P3, !PT ;  /* 0x000000083f417c10 */ /* 0x000fe40009ffe4ff */
[----:B------:R-:W-:-:S13]  /*5b40*/  ISETP.GT.AND P3, PT, R125, 0x8, P1 ;  /* 0x000000087d00780c */ /* 0x000fda0000f64270 */
[----:B------:R0:W-:Y:S01]  /*5b50*/  @P3 STG.E desc[UR16][R70.64+0x20], R5 ;  /* 0x0000200546003986 */ /* 0x0001e2000c101910 */
[C---:B------:R-:W-:Y:S02]  /*5b60*/  ISETP.GT.AND P3, PT, R125.reuse, 0x8, P2 ;  /* 0x000000087d00780c */ /* 0x040fe40001764270 */
[C---:B------:R-:W-:Y:S02]  /*5b70*/  ISETP.GT.AND P2, PT, R125.reuse, 0x80, P0 ;  /* 0x000000807d00780c */ /* 0x040fe40000744270 */
[----:B------:R-:W-:Y:S01]  /*5b80*/  ISETP.GT.AND P0, PT, R125, 0x88, P0 ;  /* 0x000000887d00780c */ /* 0x000fe20000704270 */
[----:B0-----:R-:W-:-:S08]  /*5b90*/  IMAD R5, R82, R107, RZ ;  /* 0x0000006b52057224 */ /* 0x001fd000078e02ff */
[----:B------:R-:W-:Y:S01]  /*5ba0*/  @P3 STG.E desc[UR16][R20.64+0x20], R79 ;  /* 0x0000204f14003986 */ /* 0x000fe2000c101910 */
[----:B------:R-:W-:-:S04]  /*5bb0*/  IADD3 R74, P3, R68, UR9, RZ ;  /* 0x00000009444a7c10 */ /* 0x000fc8000ff7e0ff */
[----:B------:R-:W-:Y:S02]  /*5bc0*/  IADD3.X R75, R69, UR8, RZ, P3, !PT ;  /* 0x00000008454b7c10 */ /* 0x000fe40009ffe4ff */
[----:B------:R-:W-:-:S04]  /*5bd0*/  ISETP.GT.AND P3, PT, R126, 0x30, PT ;  /* 0x000000307e00780c */ /* 0x000fc80003f64270 */
[----:B------:R-:W-:-:S13]  /*5be0*/  ISETP.GT.AND P4, PT, R125, RZ, P3 ;  /* 0x000000ff7d00720c */ /* 0x000fda0001f84270 */
[----:B------:R0:W-:Y:S01]  /*5bf0*/  @P4 STG.E desc[UR16][R74.64], R97 ;  /* 0x000000614a004986 */ /* 0x0001e2000c101910 */
[----:B------:R-:W-:-:S04]  /*5c00*/  ISETP.GT.AND P4, PT, R126, 0x31, PT ;  /* 0x000000317e00780c */ /* 0x000fc80003f84270 */
[----:B------:R-:W-:Y:S01]  /*5c10*/  ISETP.GT.AND P5, PT, R125, RZ, P4 ;  /* 0x000000ff7d00720c */ /* 0x000fe200027a4270 */
[----:B0-----:R-:W-:-:S12]  /*5c20*/  IMAD R97, R84, R107, RZ ;  /* 0x0000006b54617224 */ /* 0x001fd800078e02ff */
[----:B------:R-:W-:Y:S01]  /*5c30*/  @P5 STG.E desc[UR16][R62.64], R81 ;  /* 0x000000513e005986 */ /* 0x000fe2000c101910 */
[----:B------:R-:W-:-:S04]  /*5c40*/  IADD3 R76, P5, R70, UR9, RZ ;  /* 0x00000009464c7c10 */ /* 0x000fc8000ffbe0ff */
[----:B------:R-:W-:Y:S02]  /*5c50*/  IADD3.X R77, R71, UR8, RZ, P5, !PT ;  /* 0x00000008474d7c10 */ /* 0x000fe4000affe4ff */
[----:B------:R-:W-:-:S13]  /*5c60*/  ISETP.GT.AND P5, PT, R125, 0x8, P3 ;  /* 0x000000087d00780c */ /* 0x000fda0001fa4270 */
[----:B------:R0:W-:Y:S01]  /*5c70*/  @P5 STG.E desc[UR16][R76.64+0x20], R5 ;  /* 0x000020054c005986 */ /* 0x0001e2000c101910 */
[----:B------:R-:W-:-:S04]  /*5c80*/  IADD3 R72, P5, R74, UR9, RZ ;  /* 0x000000094a487c10 */ /* 0x000fc8000ffbe0ff */
[----:B------:R-:W-:Y:S02]  /*5c90*/  IADD3.X R73, R75, UR8, RZ, P5, !PT ;  /* 0x000000084b497c10 */ /* 0x000fe4000affe4ff */
[----:B------:R-:W-:Y:S01]  /*5ca0*/  ISETP.GT.AND P5, PT, R125, 0x8, P4 ;  /* 0x000000087d00780c */ /* 0x000fe200027a4270 */
[----:B0-----:R-:W-:-:S12]  /*5cb0*/  IMAD R5, R86, R107, RZ ;  /* 0x0000006b56057224 */ /* 0x001fd800078e02ff */
[----:B------:R0:W-:Y:S01]  /*5cc0*/  @P5 STG.E desc[UR16][R56.64+0x20], R83 ;  /* 0x0000205338005986 */ /* 0x0001e2000c101910 */
[----:B------:R-:W-:-:S04]  /*5cd0*/  IADD3 R78, P5, R56, UR9, RZ ;  /* 0x00000009384e7c10 */ /* 0x000fc8000ffbe0ff */
[----:B------:R-:W-:Y:S02]  /*5ce0*/  IADD3.X R79, R57, UR8, RZ, P5, !PT ;  /* 0x00000008394f7c10 */ /* 0x000fe4000affe4ff */
[----:B------:R-:W-:-:S04]  /*5cf0*/  ISETP.GT.AND P5, PT, R126, 0x38, PT ;  /* 0x000000387e00780c */ /* 0x000fc80003fa4270 */
[----:B------:R-:W-:Y:S01]  /*5d00*/  ISETP.GT.AND P6, PT, R125, RZ, P5 ;  /* 0x000000ff7d00720c */ /* 0x000fe20002fc4270 */
[----:B0-----:R-:W-:-:S12]  /*5d10*/  IMAD R83, R24, R107, RZ ;  /* 0x0000006b18537224 */ /* 0x001fd800078e02ff */
[----:B------:R-:W-:Y:S01]  /*5d20*/  @P6 STG.E desc[UR16][R72.64], R97 ;  /* 0x0000006148006986 */ /* 0x000fe2000c101910 */
[----:B------:R-:W-:-:S04]  /*5d30*/  IADD3 R80, P6, R76, UR9, RZ ;  /* 0x000000094c507c10 */ /* 0x000fc8000ffde0ff */
[----:B------:R-:W-:Y:S02]  /*5d40*/  IADD3.X R81, R77, UR8, RZ, P6, !PT ;  /* 0x000000084d517c10 */ /* 0x000fe4000b7fe4ff */
[----:B------:R-:W-:-:S04]  /*5d50*/  ISETP.GT.AND P6, PT, R126, 0x39, PT ;  /* 0x000000397e00780c */ /* 0x000fc80003fc4270 */
[----:B------:R-:W-:-:S13]  /*5d60*/  ISETP.GT.AND P1, PT, R125, RZ, P6 ;  /* 0x000000ff7d00720c */ /* 0x000fda0003724270 */
[----:B------:R0:W-:Y:S01]  /*5d70*/  @P1 STG.E desc[UR16][R64.64], R85 ;  /* 0x0000005540001986 */ /* 0x0001e2000c101910 */
[----:B------:R-:W-:Y:S01]  /*5d80*/  ISETP.GT.AND P1, PT, R125, 0x8, P5 ;  /* 0x000000087d00780c */ /* 0x000fe20002f24270 */
[----:B0-----:R-:W-:-:S12]  /*5d90*/  IMAD R85, R28, R107, RZ ;  /* 0x0000006b1c557224 */ /* 0x001fd800078e02ff */
[----:B------:R0:W-:Y:S01]  /*5da0*/  @P1 STG.E desc[UR16][R80.64+0x20], R5 ;  /* 0x0000200550001986 */ /* 0x0001e2000c101910 */
[----:B------:R-:W-:Y:S01]  /*5db0*/  ISETP.GT.AND P1, PT, R125, 0x8, P6 ;  /* 0x000000087d00780c */ /* 0x000fe20003724270 */
[----:B0-----:R-:W-:-:S12]  /*5dc0*/  IMAD R5, R26, R107, RZ ;  /* 0x0000006b1a057224 */ /* 0x001fd800078e02ff */
[----:B------:R-:W-:Y:S01]  /*5dd0*/  @P1 STG.E desc[UR16][R78.64+0x20], R87 ;  /* 0x000020574e001986 */ /* 0x000fe2000c101910 */
[----:B------:R-:W-:-:S03]  /*5de0*/  ISETP.GT.AND P1, PT, R126, 0x1, PT ;  /* 0x000000017e00780c */ /* 0x000fc60003f24270 */
[----:B------:R-:W-:Y:S01]  /*5df0*/  @P2 STG.E desc[UR16][R6.64+0x200], R83 ;  /* 0x0002005306002986 */ /* 0x000fe2000c101910 */
[----:B------:R-:W-:Y:S02]  /*5e00*/  ISETP.GT.AND P1, PT, R125, 0x80, P1 ;  /* 0x000000807d00780c */ /* 0x000fe40000f24270 */
[----:B------:R-:W-:-:S11]  /*5e10*/  ISETP.NE.AND P2, PT, R96, RZ, PT ;  /* 0x000000ff6000720c */ /* 0x000fd60003f45270 */
[----:B------:R-:W-:Y:S01]  /*5e20*/  @P1 STG.E desc[UR16][R10.64+0x200], R25 ;  /* 0x000200190a001986 */ /* 0x000fe2000c101910 */
[----:B------:R-:W-:-:S03]  /*5e30*/  ISETP.NE.AND P1, PT, R98, RZ, PT ;  /* 0x000000ff6200720c */ /* 0x000fc60003f25270 */
[----:B------:R0:W-:Y:S01]  /*5e40*/  @P0 STG.E desc[UR16][R6.64+0x220], R5 ;  /* 0x0002200506000986 */ /* 0x0001e2000c101910 */
[----:B------:R-:W-:-:S04]  /*5e50*/  ISETP.GT.AND P0, PT, R126, 0x1, PT ;  /* 0x000000017e00780c */ /* 0x000fc80003f04270 */
[----:B------:R-:W-:Y:S01]  /*5e60*/  ISETP.GT.AND P0, PT, R125, 0x88, P0 ;  /* 0x000000887d00780c */ /* 0x000fe20000704270 */
[----:B0-----:R-:W-:-:S12]  /*5e70*/  IMAD R5, R30, R107, RZ ;  /* 0x0000006b1e057224 */ /* 0x001fd800078e02ff */
[----:B------:R0:W-:Y:S01]  /*5e80*/  @P0 STG.E desc[UR16][R10.64+0x220], R27 ;  /* 0x0002201b0a000986 */ /* 0x0001e2000c101910 */
[----:B------:R-:W-:-:S04]  /*5e90*/  ISETP.GT.AND P0, PT, R126, 0x8, PT ;  /* 0x000000087e00780c */ /* 0x000fc80003f04270 */
[----:B------:R-:W-:Y:S01]  /*5ea0*/  ISETP.GT.AND P0, PT, R125, 0x80, P0 ;  /* 0x000000807d00780c */ /* 0x000fe20000704270 */
[----:B0-----:R-:W-:-:S12]  /*5eb0*/  IMAD R11, R32, R107, RZ ;  /* 0x0000006b200b7224 */ /* 0x001fd800078e02ff */
[----:B------:R-:W-:Y:S01]  /*5ec0*/  @P0 STG.E desc[UR16][R14.64+0x200], R85 ;  /* 0x000200550e000986 */ /* 0x000fe2000c101910 */
[----:B------:R-:W-:-:S04]  /*5ed0*/  ISETP.GT.AND P0, PT, R126, 0x9, PT ;  /* 0x000000097e00780c */ /* 0x000fc80003f04270 */
[----:B------:R-:W-:-:S13]  /*5ee0*/  ISETP.GT.AND P0, PT, R125, 0x80, P0 ;  /* 0x000000807d00780c */ /* 0x000fda0000704270 */
[----:B------:R-:W-:Y:S01]  /*5ef0*/  @P0 STG.E desc[UR16][R18.64+0x200], R29 ;  /* 0x0002001d12000986 */ /* 0x000fe2000c101910 */
[----:B------:R-:W-:-:S04]  /*5f00*/  ISETP.GT.AND P0, PT, R126, 0x8, PT ;  /* 0x000000087e00780c */ /* 0x000fc80003f04270 */
[----:B------:R-:W-:-:S13]  /*5f10*/  ISETP.GT.AND P0, PT, R125, 0x88, P0 ;  /* 0x000000887d00780c */ /* 0x000fda0000704270 */
[----:B------:R0:W-:Y:S01]  /*5f20*/  @P0 STG.E desc[UR16][R14.64+0x220], R5 ;  /* 0x000220050e000986 */ /* 0x0001e2000c101910 */
[----:B------:R-:W-:-:S04]  /*5f30*/  ISETP.GT.AND P0, PT, R126, 0x9, PT ;  /* 0x000000097e00780c */ /* 0x000fc80003f04270 */
[----:B------:R-:W-:Y:S01]  /*5f40*/  ISETP.GT.AND P0, PT, R125, 0x88, P0 ;  /* 0x000000887d00780c */ /* 0x000fe20000704270 */
[----:B0-----:R-:W-:-:S12]  /*5f50*/  IMAD R5, R34, R107, RZ ;  /* 0x0000006b22057224 */ /* 0x001fd800078e02ff */
[----:B------:R-:W-:Y:S01]  /*5f60*/  @P0 STG.E desc[UR16][R18.64+0x220], R31 ;  /* 0x0002201f12000986 */ /* 0x000fe2000c101910 */
[----:B------:R-:W-:-:S04]  /*5f70*/  ISETP.GT.AND P0, PT, R126, 0x10, PT ;  /* 0x000000107e00780c */ /* 0x000fc80003f04270 */
[----:B------:R-:W-:-:S13]  /*5f80*/  ISETP.GT.AND P0, PT, R125, 0x80, P0 ;  /* 0x000000807d00780c */ /* 0x000fda0000704270 */
[----:B------:R-:W-:Y:S02]  /*5f90*/  @P0 IMAD.MOV.U32 R6, RZ, RZ, R60 ;  /* 0x000000ffff060224 */ /* 0x000fe400078e003c */
[----:B------:R-:W-:-:S05]  /*5fa0*/  @P0 IMAD.MOV.U32 R7, RZ, RZ, R61 ;  /* 0x000000ffff070224 */ /* 0x000fca00078e003d */
[----:B------:R0:W-:Y:S01]  /*5fb0*/  @P0 STG.E desc[UR16][R6.64+0x200], R11 ;  /* 0x0002000b06000986 */ /* 0x0001e2000c101910 */
[----:B------:R-:W-:-:S04]  /*5fc0*/  ISETP.GT.AND P0, PT, R126, 0x11, PT ;  /* 0x000000117e00780c */ /* 0x000fc80003f04270 */
[----:B------:R-:W-:Y:S01]  /*5fd0*/  ISETP.GT.AND P0, PT, R125, 0x80, P0 ;  /* 0x000000807d00780c */ /* 0x000fe20000704270 */
[----:B0-----:R-:W-:-:S12]  /*5fe0*/  IMAD R11, R36, R107, RZ ;  /* 0x0000006b240b7224 */ /* 0x001fd800078e02ff */
[----:B------:R-:W-:Y:S02]  /*5ff0*/  @P0 IMAD.MOV.U32 R6, RZ, RZ, R88 ;  /* 0x000000ffff060224 */ /* 0x000fe400078e0058 */
[----:B------:R-:W-:-:S05]  /*6000*/  @P0 IMAD.MOV.U32 R7, RZ, RZ, R89 ;  /* 0x000000ffff070224 */ /* 0x000fca00078e0059 */
        /* <DEDUP_REMOVED lines=35> */
[----:B------:R0:W-:Y:S01]  /*6240*/  @P0 STG.E desc[UR16][R8.64+0x220], R43 ;  /* 0x0002202b08000986 */ /* 0x0001e2000c101910 */
[C---:B------:R-:W-:Y:S02]  /*6250*/  ISETP.GT.AND P0, PT, R125.reuse, 0x80, P1 ;  /* 0x000000807d00780c */ /* 0x040fe40000f04270 */
[----:B------:R-:W-:Y:S01]  /*6260*/  ISETP.GT.AND P1, PT, R125, 0x88, P1 ;  /* 0x000000887d00780c */ /* 0x000fe20000f24270 */
[----:B0-----:R-:W-:-:S10]  /*6270*/  IMAD R9, R54, R107, RZ ;  /* 0x0000006b36097224 */ /* 0x001fd400078e02ff */
[----:B------:R0:W-:Y:S01]  /*6280*/  @P0 STG.E desc[UR16][R68.64+0x200], R7 ;  /* 0x0002000744000986 */ /* 0x0001e2000c101910 */
[C---:B------:R-:W-:Y:S02]  /*6290*/  ISETP.GT.AND P0, PT, R125.reuse, 0x80, P2 ;  /* 0x000000807d00780c */ /* 0x040fe40001704270 */
[----:B------:R-:W-:Y:S01]  /*62a0*/  ISETP.GT.AND P2, PT, R125, 0x88, P2 ;  /* 0x000000887d00780c */ /* 0x000fe20001744270 */
[----:B0-----:R-:W-:-:S10]  /*62b0*/  IMAD R7, R48, R107, RZ ;  /* 0x0000006b30077224 */ /* 0x001fd400078e02ff */
[----:B------:R-:W-:Y:S01]  /*62c0*/  @P0 STG.E desc[UR16][R58.64+0x200], R45 ;  /* 0x0002002d3a000986 */ /* 0x000fe2000c101910 */
[C---:B------:R-:W-:Y:S02]  /*62d0*/  ISETP.GT.AND P0, PT, R125.reuse, 0x80, P3 ;  /* 0x000000807d00780c */ /* 0x040fe40001f04270 */
[C---:B------:R-:W-:Y:S01]  /*62e0*/  ISETP.GT.AND P3, PT, R125.reuse, 0x88, P3 ;  /* 0x000000887d00780c */ /* 0x040fe20001f64270 */
[----:B------:R0:W-:Y:S01]  /*62f0*/  @P1 STG.E desc[UR16][R70.64+0x220], R5 ;  /* 0x0002200546001986 */ /* 0x0001e2000c101910 */
[C---:B------:R-:W-:Y:S02]  /*6300*/  ISETP.GT.AND P1, PT, R125.reuse, 0x80, P4 ;  /* 0x000000807d00780c */ /* 0x040fe40002724270 */
[C---:B------:R-:W-:Y:S01]  /*6310*/  ISETP.GT.AND P4, PT, R125.reuse, 0x88, P4 ;  /* 0x000000887d00780c */ /* 0x040fe20002784270 */
[----:B------:R-:W-:Y:S06]  /*6320*/  @P2 STG.E desc[UR16][R20.64+0x220], R47 ;  /* 0x0002202f14002986 */ /* 0x000fec000c101910 */
[----:B------:R1:W-:Y:S01]  /*6330*/  @P0 STG.E desc[UR16][R74.64+0x200], R7 ;  /* 0x000200074a000986 */ /* 0x0003e2000c101910 */
[C---:B------:R-:W-:Y:S01]  /*6340*/  ISETP.GT.AND P0, PT, R125.reuse, 0x80, P6 ;  /* 0x000000807d00780c */ /* 0x040fe20003704270 */
[----:B0-----:R-:W-:Y:S01]  /*6350*/  IMAD R5, R50, R107, RZ ;  /* 0x0000006b32057224 */ /* 0x001fe200078e02ff */
[C---:B------:R-:W-:Y:S01]  /*6360*/  ISETP.GT.AND P6, PT, R125.reuse, 0x88, P6 ;  /* 0x000000887d00780c */ /* 0x040fe200037c4270 */
[----:B------:R0:W-:Y:S01]  /*6370*/  @P1 STG.E desc[UR16][R62.64+0x200], R49 ;  /* 0x000200313e001986 */ /* 0x0001e2000c101910 */
[----:B------:R-:W-:-:S02]  /*6380*/  ISETP.GT.AND P1, PT, R125, 0x80, P5 ;  /* 0x000000807d00780c */ /* 0x000fc40002f24270 */
[----:B------:R-:W-:Y:S01]  /*6390*/  ISETP.GT.AND P5, PT, R125, 0x88, P5 ;  /* 0x000000887d00780c */ /* 0x000fe20002fa4270 */
[----:B------:R0:W-:Y:S01]  /*63a0*/  @P3 STG.E desc[UR16][R76.64+0x220], R5 ;  /* 0x000220054c003986 */ /* 0x0001e2000c101910 */
[----:B-1----:R-:W-:-:S03]  /*63b0*/  IMAD R7, R52, R107, RZ ;  /* 0x0000006b34077224 */ /* 0x002fc600078e02ff */
[----:B------:R0:W-:Y:S06]  /*63c0*/  @P4 STG.E desc[UR16][R56.64+0x220], R51 ;  /* 0x0002203338004986 */ /* 0x0001ec000c101910 */
[----:B------:R0:W-:Y:S04]  /*63d0*/  @P1 STG.E desc[UR16][R72.64+0x200], R7 ;  /* 0x0002000748001986 */ /* 0x0001e8000c101910 */
[----:B------:R0:W-:Y:S04]  /*63e0*/  @P0 STG.E desc[UR16][R64.64+0x200], R53 ;  /* 0x0002003540000986 */ /* 0x0001e8000c101910 */
[----:B------:R0:W-:Y:S04]  /*63f0*/  @P5 STG.E desc[UR16][R80.64+0x220], R9 ;  /* 0x0002200950005986 */ /* 0x0001e8000c101910 */
[----:B------:R0:W-:Y:S02]  /*6400*/  @P6 STG.E desc[UR16][R78.64+0x220], R55 ;  /* 0x000220374e006986 */ /* 0x0001e4000c101910 */
.L_x_138:
[----:B------:R-:W-:Y:S05]  /*6410*/  BSYNC B0 ;  /* 0x0000000000007941 */ /* 0x000fea0003800000 */
.L_x_22:
[----:B------:R-:W-:Y:S01]  /*6420*/  IADD3 R2, P0, R2, UR30, RZ ;  /* 0x0000001e02027c10 */ /* 0x000fe2000ff1e0ff */
[----:B------:R-:W-:Y:S01]  /*6430*/  ULDC.64 UR8, c[0x0][0x750] ;  /* 0x0001d40000087ab9 */ /* 0x000fe20000000a00 */
[----:B------:R-:W-:Y:S01]  /*6440*/  PRMT R6, RZ, 0x7610, R6 ;  /* 0x00007610ff067816 */ /* 0x000fe20000000006 */
[----:B---3--:R-:W-:Y:S01]  /*6450*/  IMAD.MOV.U32 R10, RZ, RZ, -0x1 ;  /* 0xffffffffff0a7424 */ /* 0x008fe200078e00ff */
[----:B------:R-:W-:Y:S01]  /*6460*/  IADD3.X R3, R3, UR4, RZ, P0, !PT ;  /* 0x0000000403037c10 */ /* 0x000fe200087fe4ff */
[----:B0-----:R-:W-:Y:S01]  /*6470*/  IMAD.MOV.U32 R5, RZ, RZ, -0x1 ;  /* 0xffffffffff057424 */ /* 0x001fe200078e00ff */
[----:B------:R-:W-:-:S04]  /*6480*/  ISETP.GE.U32.AND P0, PT, R2, UR8, PT ;  /* 0x0000000802007c0c */ /* 0x000fc8000bf06070 */
[----:B------:R-:W-:-:S13]  /*6490*/  ISETP.GE.U32.AND.EX P0, PT, R3, UR9, PT, P0 ;  /* 0x0000000903007c0c */ /* 0x000fda000bf06100 */
[----:B------:R-:W-:Y:S05]  /*64a0*/  @P0 BRA `(.L_x_139) ;  /* 0x0000000400500947 */ /* 0x000fea0003800000 */
[----:B------:R-:W0:Y:S01]  /*64b0*/  LDC.64 R12, c[0x0][0x728] ;  /* 0x0001ca00ff0c7b82 */ /* 0x000e220000000a00 */
[----:B------:R-:W3:Y:S01]  /*64c0*/  S2R R17, SR_CTAID.X ;  /* 0x0000000000117919 */ /* 0x000ee20000002500 */
[----:B------:R-:W-:Y:S02]  /*64d0*/  IMAD.MOV.U32 R10, RZ, RZ, R2 ;  /* 0x000000ffff0a7224 */ /* 0x000fe400078e0002 */
[----:B------:R-:W-:Y:S01]  /*64e0*/  IMAD.MOV.U32 R11, RZ, RZ, R3 ;  /* 0x000000ffff0b7224 */ /* 0x000fe200078e0003 */
[----:B------:R-:W0:Y:S03]  /*64f0*/  S2R R20, SR_CTAID.Y ;  /* 0x0000000000147919 */ /* 0x000e260000002600 */
[----:B------:R-:W1:Y:S08]  /*6500*/  LDC R16, c[0x0][0x730] ;  /* 0x0001cc00ff107b82 */ /* 0x000e700000000800 */
[----:B------:R-:W1:Y:S01]  /*6510*/  LDC.64 R18, c[0x0][0x720] ;  /* 0x0001c800ff127b82 */ /* 0x000e620000000a00 */
[----:B0-----:R-:W-:-:S04]  /*6520*/  ISETP.NE.U32.AND P0, PT, R12, RZ, PT ;  /* 0x000000ff0c00720c */ /* 0x001fc80003f05070 */
[----:B------:R-:W-:-:S13]  /*6530*/  ISETP.NE.AND.EX P0, PT, R13, RZ, PT, P0 ;  /* 0x000000ff0d00720c */ /* 0x000fda0003f05300 */
[----:B-1-3--:R-:W-:Y:S05]  /*6540*/  @!P0 BRA `(.L_x_140) ;  /* 0x0000000000288947 */ /* 0x00afea0003800000 */
        /* <DEDUP_REMOVED lines=10> */
.L_x_140:
[-CC-:B------:R-:W-:Y:S01]  /*65f0*/  SHF.R.U64 R14, R10, R16.reuse, R11.reuse ;  /* 0x000000100a0e7219 */ /* 0x180fe2000000120b */
[----:B------:R-:W0:Y:S01]  /*6600*/  LDC.64 R22, c[0x0][0x740] ;  /* 0x0001d000ff167b82 */ /* 0x000e220000000a00 */
[----:B------:R-:W-:Y:S01]  /*6610*/  SHF.R.U32.HI R5, RZ, R16, R11 ;  /* 0x00000010ff057219 */ /* 0x000fe2000001160b */
[----:B------:R-:W-:Y:S01]  /*6620*/  ULDC UR8, c[0x0][0x150] ;  /* 0x0000540000087ab9 */ /* 0x000fe20000000800 */
[----:B------:R-:W-:Y:S02]  /*6630*/  IADD3 R9, P0, RZ, -R14, RZ ;  /* 0x8000000eff097210 */ /* 0x000fe40007f1e0ff */
[----:B------:R-:W-:-:S03]  /*6640*/  I2FP.F32.U32 R11, R17 ;  /* 0x00000011000b7245 */ /* 0x000fc60000201000 */
[----:B------:R-:W1:Y:S01]  /*6650*/  LDC R10, c[0x0][0x718] ;  /* 0x0001c600ff0a7b82 */ /* 0x000e620000000800 */
[----:B------:R-:W-:Y:S02]  /*6660*/  IMAD.X R5, RZ, RZ, ~R5, P0 ;  /* 0x000000ffff057224 */ /* 0x000fe400000e0e05 */
[----:B------:R-:W-:Y:S01]  /*6670*/  FMUL R11, R11, UR8 ;  /* 0x000000080b0b7c20 */ /* 0x000fe20008400000 */
[----:B------:R-:W-:Y:S01]  /*6680*/  IMAD.WIDE.U32 R6, R9, R18, R2 ;  /* 0x0000001209067225 */ /* 0x000fe200078e0002 */
[----:B------:R-:W-:-:S03]  /*6690*/  ULDC UR8, c[0x0][0x154] ;  /* 0x0000550000087ab9 */ /* 0x000fc60000000800 */
[----:B------:R-:W-:Y:S01]  /*66a0*/  IMAD R8, R5, R18, RZ ;  /* 0x0000001205087224 */ /* 0x000fe200078e02ff */
[----:B------:R-:W3:Y:S01]  /*66b0*/  LDC R16, c[0x0][0x708] ;  /* 0x0001c200ff107b82 */ /* 0x000ee20000000800 */
[----:B------:R-:W2:Y:S02]  /*66c0*/  F2I.U32.TRUNC.NTZ R11, R11 ;  /* 0x0000000b000b7305 */ /* 0x000ea4000020f000 */
[----:B------:R-:W-:-:S04]  /*66d0*/  IMAD R5, R9, R19, R8 ;  /* 0x0000001309057224 */ /* 0x000fc800078e0208 */
[----:B------:R-:W-:Y:S01]  /*66e0*/  IMAD.IADD R5, R7, 0x1, R5 ;  /* 0x0000000107057824 */ /* 0x000fe200078e0205 */
[----:B------:R-:W4:Y:S01]  /*66f0*/  LDC R13, c[0x0][0x758] ;  /* 0x0001d600ff0d7b82 */ /* 0x000f220000000800 */
[----:B------:R-:W-:Y:S02]  /*6700*/  I2FP.F32.U32 R7, R20 ;  /* 0x0000001400077245 */ /* 0x000fe40000201000 */
[----:B0-----:R-:W-:-:S03]  /*6710*/  ISETP.NE.U32.AND P0, PT, R22, RZ, PT ;  /* 0x000000ff1600720c */ /* 0x001fc60003f05070 */
[----:B------:R-:W-:Y:S01]  /*6720*/  FMUL R9, R7, UR8 ;  /* 0x0000000807097c20 */ /* 0x000fe20008400000 */
[----:B------:R-:W-:Y:S01]  /*6730*/  ISETP.NE.AND.EX P0, PT, R23, RZ, PT, P0 ;  /* 0x000000ff1700720c */ /* 0x000fe20003f05300 */
[----:B------:R-:W0:Y:S01]  /*6740*/  LDC R8, c[0x0][0x144] ;  /* 0x00005100ff087b82 */ /* 0x000e220000000800 */
[-CC-:B-1----:R-:W-:Y:S01]  /*6750*/  SHF.R.U64 R12, R6, R10.reuse, R5.reuse ;  /* 0x0000000a060c7219 */ /* 0x182fe20000001205 */
[----:B------:R1:W0:Y:S01]  /*6760*/  F2I.U32.TRUNC.NTZ R18, R9 ;  /* 0x0000000900127305 */ /* 0x000222000020f000 */
[----:B------:R-:W-:Y:S01]  /*6770*/  SHF.R.U32.HI R5, RZ, R10, R5 ;  /* 0x0000000aff057219 */ /* 0x000fe20000011605 */
[----:B--2---:R-:W-:-:S04]  /*6780*/  IMAD.MOV R11, RZ, RZ, -R11 ;  /* 0x000000ffff0b7224 */ /* 0x004fc800078e0a0b */
[----:B------:R-:W2:Y:S01]  /*6790*/  LDC R19, c[0x0][0x148] ;  /* 0x00005200ff137b82 */ /* 0x000ea20000000800 */
[-CC-:B---3--:R-:W-:Y:S02]  /*67a0*/  SHF.R.U64 R15, R12, R16.reuse, R5.reuse ;  /* 0x000000100c0f7219 */ /* 0x188fe40000001205 */
[----:B------:R-:W-:-:S05]  /*67b0*/  SHF.R.U32.HI R6, RZ, R16, R5 ;  /* 0x00000010ff067219 */ /* 0x000fca0000011605 */
[----:B------:R-:W3:Y:S01]  /*67c0*/  LDC R21, c[0x0][0x700] ;  /* 0x0001c000ff157b82 */ /* 0x000ee20000000800 */
[-CC-:B----4-:R-:W-:Y:S02]  /*67d0*/  SHF.R.U64 R16, R15, R13.reuse, R6.reuse ;  /* 0x0000000d0f107219 */ /* 0x190fe40000001206 */
[----:B------:R-:W-:-:S03]  /*67e0*/  SHF.R.U32.HI R7, RZ, R13, R6 ;  /* 0x0000000dff077219 */ /* 0x000fc60000011606 */
[----:B------:R-:W-:Y:S02]  /*67f0*/  IMAD.MOV.U32 R6, RZ, RZ, R16 ;  /* 0x000000ffff067224 */ /* 0x000fe400078e0010 */
[----:B------:R-:W4:Y:S01]  /*6800*/  LDC R24, c[0x0][0x748] ;  /* 0x0001d200ff187b82 */ /* 0x000f220000000800 */
[----:B0-----:R-:W-:-:S07]  /*6810*/  IMAD R17, R8, R11, R17 ;  /* 0x0000000b08117224 */ /* 0x001fce00078e0211 */
[----:B------:R-:W0:Y:S08]  /*6820*/  LDC R25, c[0x0][0x738] ;  /* 0x0001ce00ff197b82 */ /* 0x000e300000000800 */
[----:B------:R-:W0:Y:S01]  /*6830*/  LDC R26, c[0x0][0x710] ;  /* 0x0001c400ff1a7b82 */ /* 0x000e220000000800 */
[----:B-12---:R-:W-:Y:S05]  /*6840*/  @!P0 BRA `(.L_x_141) ;  /* 0x0000000000288947 */ /* 0x006fea0003800000 */
[----:B------:R-:W1:Y:S02]  /*6850*/  LDC R5, c[0x0][0x74c] ;  /* 0x0001d300ff057b82 */ /* 0x000e640000000800 */
[----:B-1----:R-:W-:-:S05]  /*6860*/  IADD3 R5, P0, R16, R5, RZ ;  /* 0x0000000510057210 */ /* 0x002fca0007f1e0ff */
        /* <DEDUP_REMOVED lines=8> */
.L_x_141:
[----:B------:R-:W-:Y:S01]  /*68f0*/  ISETP.NE.AND P0, PT, R0, 0x1, PT ;  /* 0x000000010000780c */ /* 0x000fe20003f05270 */
[----:B---3--:R-:W-:Y:S01]  /*6900*/  VIADD R9, R21, 0xffffffff ;  /* 0xffffffff15097836 */ /* 0x008fe20000000000 */
[----:B----4-:R-:W-:Y:S01]  /*6910*/  SHF.R.U64 R6, R6, R24, R7 ;  /* 0x0000001806067219 */ /* 0x010fe20000001207 */
[----:B------:R-:W-:Y:S01]  /*6920*/  IMAD.MOV R18, RZ, RZ, -R18 ;  /* 0x000000ffff127224 */ /* 0x000fe200078e0a12 */
[----:B------:R-:W-:Y:S02]  /*6930*/  LOP3.LUT R5, R15, R120, RZ, 0xc0, !PT ;  /* 0x000000780f057212 */ /* 0x000fe400078ec0ff */
[----:B------:R-:W-:Y:S01]  /*6940*/  LOP3.LUT R12, R12, R9, RZ, 0xc0, !PT ;  /* 0x000000090c0c7212 */ /* 0x000fe200078ec0ff */
[----:B------:R-:W-:Y:S02]  /*6950*/  IMAD.MOV R7, RZ, RZ, -R6 ;  /* 0x000000ffff077224 */ /* 0x000fe400078e0a06 */
[----:B------:R-:W-:Y:S02]  /*6960*/  IMAD R124, R114, R6, R5 ;  /* 0x00000006727c7224 */ /* 0x000fe400078e0205 */
[----:B0-----:R-:W-:-:S02]  /*6970*/  IMAD R5, R7, R25, R16 ;  /* 0x0000001907057224 */ /* 0x001fc400078e0210 */
[----:B------:R-:W-:Y:S02]  /*6980*/  @P0 IMAD R17, R19, R18, R20 ;  /* 0x0000001213110224 */ /* 0x000fe400078e0214 */
[----:B------:R-:W-:Y:S02]  /*6990*/  IMAD R5, R5, R21, R12 ;  /* 0x0000001505057224 */ /* 0x000fe400078e020c */
[----:B------:R-:W-:Y:S02]  /*69a0*/  IMAD R124, R124, R26, R17 ;  /* 0x0000001a7c7c7224 */ /* 0x000fe400078e0211 */
[----:B------:R-:W-:-:S03]  /*69b0*/  IMAD.MOV.U32 R6, RZ, RZ, 0x1 ;  /* 0x00000001ff067424 */ /* 0x000fc600078e00ff */
[----:B------:R-:W-:Y:S02]  /*69c0*/  SEL R10, R5, R124, !P0 ;  /* 0x0000007c050a7207 */ /* 0x000fe40004000000 */
[----:B------:R-:W-:Y:S01]  /*69d0*/  SEL R124, R124, R5, !P0 ;  /* 0x000000057c7c7207 */ /* 0x000fe20004000000 */
[----:B------:R-:W-:-:S07]  /*69e0*/  IMAD.MOV.U32 R5, RZ, RZ, R14 ;  /* 0x000000ffff057224 */ /* 0x000fce00078e000e */
.L_x_139:
[----:B------:R-:W-:-:S13]  /*69f0*/  LOP3.LUT P0, RZ, R6, 0xff, RZ, 0xc0, !PT ;  /* 0x000000ff06ff7812 */ /* 0x000fda000780c0ff */
[----:B------:R-:W-:Y:S05]  /*6a00*/  @P0 BRA `(.L_x_142) ;  /* 0xffffffa800900947 */ /* 0x000fea000383ffff */
[----:B------:R-:W-:Y:S05]  /*6a10*/  EXIT ;  /* 0x000000000000794d */ /* 0x000fea0003800000 */
.L_x_4:
        /* <DEDUP_REMOVED lines=26> */
.L_x_144:
[-CC-:B------:R-:W-:Y:S01]  /*6bc0*/  SHF.R.U64 R16, R16, R10.reuse, R17.reuse ;  /* 0x0000000a10107219 */ /* 0x180fe20000001211 */
[----:B------:R-:W0:Y:S01]  /*6bd0*/  LDC R14, c[0x0][0x718] ;  /* 0x0001c600ff0e7b82 */ /* 0x000e220000000800 */
[----:B------:R-:W-:Y:S01]  /*6be0*/  SHF.R.U32.HI R9, RZ, R10, R17 ;  /* 0x0000000aff097219 */ /* 0x000fe20000011611 */
[----:B------:R-:W-:Y:S01]  /*6bf0*/  ULDC UR5, c[0x0][0x150] ;  /* 0x0000540000057ab9 */ /* 0x000fe20000000800 */
[----:B------:R-:W-:Y:S02]  /*6c00*/  I2FP.F32.U32 R10, R8 ;  /* 0x00000008000a7245 */ /* 0x000fe40000201000 */
[----:B------:R-:W-:-:S03]  /*6c10*/  IADD3 R15, P0, RZ, -R16, RZ ;  /* 0x80000010ff0f7210 */ /* 0x000fc60007f1e0ff */
[----:B------:R-:W1:Y:S01]  /*6c20*/  LDC.64 R26, c[0x0][0x740] ;  /* 0x0001d000ff1a7b82 */ /* 0x000e620000000a00 */
[----:B------:R-:W-:Y:S01]  /*6c30*/  FMUL R17, R10, UR5 ;  /* 0x000000050a117c20 */ /* 0x000fe20008400000 */
[----:B------:R-:W-:Y:S01]  /*6c40*/  IMAD.X R9, RZ, RZ, ~R9, P0 ;  /* 0x000000ffff097224 */ /* 0x000fe200000e0e09 */
[----:B------:R-:W-:Y:S01]  /*6c50*/  ULDC UR5, c[0x0][0x154] ;  /* 0x0000550000057ab9 */ /* 0x000fe20000000800 */
[----:B------:R-:W-:-:S03]  /*6c60*/  IMAD.WIDE.U32 R12, R15, R22, R2 ;  /* 0x000000160f0c7225 */ /* 0x000fc600078e0002 */
[----:B------:R-:W2:Y:S01]  /*6c70*/  F2I.U32.TRUNC.NTZ R17, R17 ;  /* 0x0000001100117305 */ /* 0x000ea2000020f000 */
[----:B------:R-:W3:Y:S01]  /*6c80*/  LDC R19, c[0x0][0x144] ;  /* 0x00005100ff137b82 */ /* 0x000ee20000000800 */
[----:B------:R-:W-:-:S04]  /*6c90*/  IMAD R10, R9, R22, RZ ;  /* 0x00000016090a7224 */ /* 0x000fc800078e02ff */
[----:B------:R-:W-:-:S03]  /*6ca0*/  IMAD R9, R15, R23, R10 ;  /* 0x000000170f097224 */ /* 0x000fc600078e020a */
[----:B------:R-:W4:Y:S01]  /*6cb0*/  LDC R18, c[0x0][0x708] ;  /* 0x0001c200ff127b82 */ /* 0x000f220000000800 */
[----:B------:R-:W-:Y:S01]  /*6cc0*/  IMAD.IADD R9, R13, 0x1, R9 ;  /* 0x000000010d097824 */ /* 0x000fe200078e0209 */
[----:B------:R-:W-:-:S04]  /*6cd0*/  I2FP.F32.U32 R13, R11 ;  /* 0x0000000b000d7245 */ /* 0x000fc80000201000 */
[-C--:B0-----:R-:W-:Y:S01]  /*6ce0*/  SHF.R.U64 R10, R12, R14.reuse, R9 ;  /* 0x0000000e0c0a7219 */ /* 0x081fe20000001209 */
[----:B--2---:R-:W-:Y:S01]  /*6cf0*/  IMAD.MOV R12, RZ, RZ, -R17 ;  /* 0x000000ffff0c7224 */ /* 0x004fe200078e0a11 */
[----:B------:R-:W0:Y:S01]  /*6d00*/  LDC R15, c[0x0][0x758] ;  /* 0x0001d600ff0f7b82 */ /* 0x000e220000000800 */
[----:B-1----:R-:W-:Y:S01]  /*6d10*/  ISETP.NE.U32.AND P0, PT, R26, RZ, PT ;  /* 0x000000ff1a00720c */ /* 0x002fe20003f05070 */
[----:B------:R-:W-:Y:S01]  /*6d20*/  FMUL R13, R13, UR5 ;  /* 0x000000050d0d7c20 */ /* 0x000fe20008400000 */
[----:B------:R-:W-:Y:S01]  /*6d30*/  SHF.R.U32.HI R9, RZ, R14, R9 ;  /* 0x0000000eff097219 */ /* 0x000fe20000011609 */
[----:B------:R-:W-:Y:S01]  /*6d40*/  IMAD.MOV.U32 R14, RZ, RZ, -0x1 ;  /* 0xffffffffff0e7424 */ /* 0x000fe200078e00ff */
[----:B------:R-:W-:-:S03]  /*6d50*/  ISETP.NE.AND.EX P0, PT, R27, RZ, PT, P0 ;  /* 0x000000ff1b00720c */ /* 0x000fc60003f05300 */
[----:B------:R-:W1:Y:S01]  /*6d60*/  LDC R20, c[0x0][0x148] ;  /* 0x00005200ff147b82 */ /* 0x000e620000000800 */
[----:B---3--:R-:W-:Y:S02]  /*6d70*/  IMAD R24, R19, R12, R8 ;  /* 0x0000000c13187224 */ /* 0x008fe400078e0208 */
[----:B------:R-:W-:-:S05]  /*6d80*/  IMAD.MOV.U32 R12, RZ, RZ, 0x1 ;  /* 0x00000001ff0c7424 */ /* 0x000fca00078e00ff */
[----:B------:R-:W2:Y:S01]  /*6d90*/  LDC R22, c[0x0][0x700] ;  /* 0x0001c000ff167b82 */ /* 0x000ea20000000800 */
[-CC-:B----4-:R-:W-:Y:S02]  /*6da0*/  SHF.R.U64 R19, R10, R18.reuse, R9.reuse ;  /* 0x000000120a137219 */ /* 0x190fe40000001209 */
[----:B------:R-:W-:Y:S02]  /*6db0*/  SHF.R.U32.HI R8, RZ, R18, R9 ;  /* 0x00000012ff087219 */ /* 0x000fe40000011609 */
[----:B------:R3:W4:Y:S03]  /*6dc0*/  F2I.U32.TRUNC.NTZ R18, R13 ;  /* 0x0000000d00127305 */ /* 0x000726000020f000 */
[----:B------:R-:W1:Y:S01]  /*6dd0*/  LDC R23, c[0x0][0x748] ;  /* 0x0001d200ff177b82 */ /* 0x000e620000000800 */
[-C--:B0-----:R-:W-:Y:S02]  /*6de0*/  SHF.R.U64 R21, R19, R15.reuse, R8 ;  /* 0x0000000f13157219 */ /* 0x081fe40000001208 */
[----:B------:R-:W-:-:S02]  /*6df0*/  SHF.L.U32 R14, R14, R15, RZ ;  /* 0x0000000f0e0e7219 */ /* 0x000fc400000006ff */
[-C--:B------:R-:W-:Y:S01]  /*6e00*/  SHF.R.U32.HI R9, RZ, R15.reuse, R8 ;  /* 0x0000000fff097219 */ /* 0x080fe20000011608 */
[----:B------:R-:W-:Y:S01]  /*6e10*/  IMAD.MOV.U32 R8, RZ, RZ, R21 ;  /* 0x000000ffff087224 */ /* 0x000fe200078e0015 */
[----:B------:R-:W-:Y:S01]  /*6e20*/  SHF.L.U32 R28, R12, R15, RZ ;  /* 0x0000000f0c1c7219 */ /* 0x000fe200000006ff */
[----:B------:R-:W0:Y:S01]  /*6e30*/  LDC R25, c[0x0][0x738] ;  /* 0x0001ce00ff197b82 */ /* 0x000e220000000800 */
[----:B------:R-:W-:-:S07]  /*6e40*/  LOP3.LUT R30, RZ, R14, RZ, 0x33, !PT ;  /* 0x0000000eff1e7212 */ /* 0x000fce00078e33ff */
[----:B------:R-:W0:Y:S01]  /*6e50*/  LDC R29, c[0x0][0x710] ;  /* 0x0001c400ff1d7b82 */ /* 0x000e220000000800 */
        /* <DEDUP_REMOVED lines=11> */
.L_x_145:
[----:B------:R-:W-:Y:S01]  /*6f10*/  ISETP.NE.AND P0, PT, R0, 0x1, PT ;  /* 0x000000010000780c */ /* 0x000fe20003f05270 */
[----:B--2---:R-:W-:Y:S01]  /*6f20*/  VIADD R15, R22, 0xffffffff ;  /* 0xffffffff160f7836 */ /* 0x004fe20000000000 */
[----:B-1----:R-:W-:Y:S01]  /*6f30*/  SHF.R.U64 R9, R8, R23, R9 ;  /* 0x0000001708097219 */ /* 0x002fe20000001209 */
[----:B------:R-:W-:Y:S01]  /*6f40*/  IMAD.MOV R18, RZ, RZ, -R18 ;  /* 0x000000ffff127224 */ /* 0x000fe200078e0a12 */
[----:B------:R-:W-:-:S03]  /*6f50*/  LOP3.LUT R8, R19, R30, RZ, 0xc0, !PT ;  /* 0x0000001e13087212 */ /* 0x000fc600078ec0ff */
[----:B------:R-:W-:Y:S02]  /*6f60*/  IMAD.MOV R12, RZ, RZ, -R9 ;  /* 0x000000ffff0c7224 */ /* 0x000fe400078e0a09 */
[----:B------:R-:W-:Y:S01]  /*6f70*/  IMAD R13, R28, R9, R8 ;  /* 0x000000091c0d7224 */ /* 0x000fe200078e0208 */
[----:B------:R-:W-:Y:S01]  /*6f80*/  LOP3.LUT R9, R10, R15, RZ, 0xc0, !PT ;  /* 0x0000000f0a097212 */ /* 0x000fe200078ec0ff */
[----:B0-----:R-:W-:Y:S02]  /*6f90*/  IMAD R8, R12, R25, R21 ;  /* 0x000000190c087224 */ /* 0x001fe400078e0215 */
[----:B------:R-:W-:Y:S02]  /*6fa0*/  @P0 IMAD R24, R20, R18, R11 ;  /* 0x0000001214180224 */ /* 0x000fe400078e020b */
[----:B------:R-:W-:Y:S02]  /*6fb0*/  IMAD R8, R8, R22, R9 ;  /* 0x0000001608087224 */ /* 0x000fe400078e0209 */
[----:B------:R-:W-:-:S02]  /*6fc0*/  IMAD R13, R13, R29, R24 ;  /* 0x0000001d0d0d7224 */ /* 0x000fc400078e0218 */
[----:B------:R-:W-:Y:S02]  /*6fd0*/  IMAD.MOV.U32 R12, RZ, RZ, 0x1 ;  /* 0x00000001ff0c7424 */ /* 0x000fe400078e00ff */
[----:B------:R-:W-:Y:S01]  /*6fe0*/  IMAD.MOV.U32 R10, RZ, RZ, R16 ;  /* 0x000000ffff0a7224 */ /* 0x000fe200078e0010 */
[----:B------:R-:W-:Y:S02]  /*6ff0*/  SEL R17, R8, R13, !P0 ;  /* 0x0000000d08117207 */ /* 0x000fe40004000000 */
[----:B------:R-:W-:-:S07]  /*7000*/  SEL R13, R13, R8, !P0 ;  /* 0x000000080d0d7207 */ /* 0x000fce0004000000 */
.L_x_143:
[----:B------:R-:W-:-:S08]  /*7010*/  NOP ;  /* 0x0000000000007918 */ /* 0x000fd00000000000 */
[----:B------:R-:W0:-:S00]  /*7020*/  USETMAXREG.DEALLOC.CTAPOOL 0x28 ;  /* 0x00000028000079c8 */ /* 0x000e0000080e0500 */
[----:B0-----:R-:W-:-:S13]  /*7030*/  ISETP.NE.AND P0, PT, R5, RZ, PT ;  /* 0x000000ff0500720c */ /* 0x001fda0003f05270 */
[----:B------:R-:W-:Y:S05]  /*7040*/  @P0 EXIT ;  /* 0x000000000000094d */ /* 0x000fea0003800000 */
[----:B------:R-:W-:Y:S01]  /*7050*/  LOP3.LUT P0, RZ, R12, 0xff, RZ, 0xc0, !PT ;  /* 0x000000ff0cff7812 */ /* 0x000fe2000780c0ff */
[----:B------:R-:W-:Y:S02]  /*7060*/  IMAD.MOV.U32 R12, RZ, RZ, 0x1 ;  /* 0x00000001ff0c7424 */ /* 0x000fe400078e00ff */
[----:B------:R-:W-:-:S10]  /*7070*/  IMAD.MOV.U32 R5, RZ, RZ, RZ ;  /* 0x000000ffff057224 */ /* 0x000fd400078e00ff */
[----:B------:R-:W-:Y:S05]  /*7080*/  @!P0 BRA `(.L_x_146) ;  /* 0x0000000c004c8947 */ /* 0x000fea0003800000 */
[----:B------:R-:W0:Y:S01]  /*7090*/  LDC R5, c[0x0][0x28c] ;  /* 0x0000a300ff057b82 */ /* 0x000e220000000800 */
[----:B------:R-:W-:Y:S01]  /*70a0*/  LOP3.LUT P0, RZ, R6, 0x1f, RZ, 0xc0, !PT ;  /* 0x0000001f06ff7812 */ /* 0x000fe2000780c0ff */
[----:B------:R-:W-:Y:S01]  /*70b0*/  ULDC UR6, c[0x0][0x758] ;  /* 0x0001d60000067ab9 */ /* 0x000fe20000000800 */
[----:B------:R-:W-:Y:S01]  /*70c0*/  UMOV UR7, 0xffffffff ;  /* 0xffffffff00077882 */ /* 0x000fe20000000000 */
[----:B------:R-:W-:Y:S01]  /*70d0*/  BSSY B0, `(.L_x_146) ;  /* 0x00000ce000007945 */ /* 0x000fe20003800000 */
[----:B------:R-:W-:Y:S01]  /*70e0*/  USHF.L.U32 UR7, UR7, UR6, URZ ;  /* 0x0000000607077299 */ /* 0x000fe2000800063f */
[C---:B------:R-:W-:Y:S01]  /*70f0*/  ISETP.NE.AND P3, PT, R7.reuse, RZ, PT ;  /* 0x000000ff0700720c */ /* 0x040fe20003f65270 */
[----:B------:R-:W-:Y:S01]  /*7100*/  IMAD.MOV.U32 R15, RZ, RZ, 0x1 ;  /* 0x00000001ff0f7424 */ /* 0x000fe200078e00ff */
[----:B------:R-:W-:Y:S01]  /*7110*/  ISETP.NE.OR P0, PT, R7, RZ, !P0 ;  /* 0x000000ff0700720c */ /* 0x000fe20004705670 */
[----:B------:R-:W-:Y:S01]  /*7120*/  IMAD.MOV.U32 R12, RZ, RZ, 0x1 ;  /* 0x00000001ff0c7424 */ /* 0x000fe200078e00ff */
[----:B------:R-:W-:Y:S01]  /*7130*/  LOP3.LUT R18, R4, 0x2, RZ, 0xfc, !PT ;  /* 0x0000000204127812 */ /* 0x000fe200078efcff */
[----:B------:R-:W-:Y:S01]  /*7140*/  ULDC UR5, c[0x0][0x700] ;  /* 0x0001c00000057ab9 */ /* 0x000fe20000000800 */
[----:B------:R-:W-:Y:S01]  /*7150*/  UMOV UR8, 0x1 ;  /* 0x0000000100087882 */ /* 0x000fe20000000000 */
[----:B------:R-:W-:-:S02]  /*7160*/  UIADD3 UR5, UR5, -0x1, URZ ;  /* 0xffffffff05057890 */ /* 0x000fc4000fffe03f */
[----:B------:R-:W-:Y:S02]  /*7170*/  USHF.L.U32 UR21, UR8, UR6, URZ ;  /* 0x0000000608157299 */ /* 0x000fe4000800063f */
[----:B------:R-:W-:Y:S01]  /*7180*/  ULOP3.LUT UR13, URZ, UR7, URZ, 0x33, !UPT ;  /* 0x000000073f0d7292 */ /* 0x000fe2000f8e333f */
[----:B------:R-:W-:Y:S01]  /*7190*/  ULDC.64 UR32, c[0x0][0x198] ;  /* 0x0000660000207ab9 */ /* 0x000fe20000000a00 */
[----:B0-----:R-:W-:-:S05]  /*71a0*/  VIADD R5, R5, 0x3f ;  /* 0x0000003f05057836 */ /* 0x001fca0000000000 */
[----:B------:R-:W-:-:S04]  /*71b0*/  SHF.R.S32.HI R6, RZ, 0x1f, R5 ;  /* 0x0000001fff067819 */ /* 0x000fc80000011405 */
[----:B------:R-:W-:Y:S01]  /*71c0*/  LEA.HI R6, R6, R5, RZ, 0x6 ;  /* 0x0000000506067211 */ /* 0x000fe200078f30ff */
[----:B------:R-:W-:-:S03]  /*71d0*/  IMAD.MOV.U32 R5, RZ, RZ, RZ ;  /* 0x000000ffff057224 */ /* 0x000fc600078e00ff */
[----:B------:R-:W-:-:S05]  /*71e0*/  SHF.R.S32.HI R16, RZ, 0x6, R6 ;  /* 0x00000006ff107819 */ /* 0x000fca0000011406 */
[----:B------:R-:W-:-:S07]  /*71f0*/  VIADD R14, R16, 0x1 ;  /* 0x00000001100e7836 */ /* 0x000fce0000000000 */
.L_x_158:
[----:B------:R-:W-:-:S03]  /*7200*/  UMOV UR6, 0xffffffff ;  /* 0xffffffff00067882 */ /* 0x000fc60000000000 */
[----:B------:R-:W-:Y:S05]  /*7210*/  BRA.DIV UR6, `(.L_x_147) ;  /* 0x0000001606707947 */ /* 0x000fea000b800000 */
[----:B------:R-:W-:-:S13]  /*7220*/  ELECT P1, URZ, PT ;  /* 0x00000000003f782f */ /* 0x000fda0003820000 */
.L_x_181:
[----:B------:R-:W0:Y:S01]  /*7230*/  LDC R6, c[0x0][0x28c] ;  /* 0x0000a300ff067b82 */ /* 0x000e220000000800 */
[----:B------:R-:W-:Y:S01]  /*7240*/  BSSY B1, `(.L_x_148) ;  /* 0x0000044000017945 */ /* 0x000fe20003800000 */
[----:B0-----:R-:W-:-:S13]  /*7250*/  ISETP.LT.OR P1, PT, R6, 0x1, !P1 ;  /* 0x000000010600780c */ /* 0x001fda0004f21670 */
[----:B------:R-:W-:Y:S05]  /*7260*/  @P1 BRA `(.L_x_149) ;  /* 0x0000000400041947 */ /* 0x000fea0003800000 */
[----:B------:R-:W-:Y:S01]  /*7270*/  IMAD.SHL.U32 R13, R13, 0x100, RZ ;  /* 0x000001000d0d7824 */ /* 0x000fe200078e00ff */
[----:B------:R-:W-:Y:S01]  /*7280*/  CS2R R22, SRZ ;  /* 0x0000000000167805 */ /* 0x000fe2000001ff00 */
[----:B------:R-:W-:Y:S02]  /*7290*/  IMAD.SHL.U32 R17, R17, 0x40, RZ ;  /* 0x0000004011117824 */ /* 0x000fe400078e00ff */
[----:B------:R-:W-:Y:S02]  /*72a0*/  IMAD.MOV.U32 R21, RZ, RZ, RZ ;  /* 0x000000ffff157224 */ /* 0x000fe400078e00ff */
[----:B------:R-:W-:Y:S02]  /*72b0*/  IMAD.MOV.U32 R6, RZ, RZ, R14 ;  /* 0x000000ffff067224 */ /* 0x000fe400078e000e */
[----:B------:R-:W-:Y:S02]  /*72c0*/  IMAD.MOV.U32 R7, RZ, RZ, R12 ;  /* 0x000000ffff077224 */ /* 0x000fe400078e000c */
[----:B------:R-:W-:-:S07]  /*72d0*/  IMAD.MOV.U32 R8, RZ, RZ, R5 ;  /* 0x000000ffff087224 */ /* 0x000fce00078e0005 */
.L_x_153:
[----:B------:R-:W0:Y:S01]  /*72e0*/  S2R R20, SR_CgaCtaId ;  /* 0x0000000000147919 */ /* 0x000e220000008800 */
[----:B------:R-:W-:Y:S01]  /*72f0*/  MOV R9, 0x400 ;  /* 0x0000040000097802 */ /* 0x000fe20000000f00 */
[----:B------:R-:W1:Y:S03]  /*7300*/  @!P3 LDC R11, c[0x0][0x640] ;  /* 0x00019000ff0bbb82 */ /* 0x000e660000000800 */
[----:B0-----:R-:W-:Y:S02]  /*7310*/  LEA R19, R20, R9, 0x18 ;  /* 0x0000000914137211 */ /* 0x001fe400078ec0ff */
[----:B------:R-:W-:-:S03]  /*7320*/  SHF.L.U32 R9, R7, 0x1f, RZ ;  /* 0x0000001f07097819 */ /* 0x000fc600000006ff */
[----:B------:R-:W-:-:S04]  /*7330*/  IMAD R20, R8, 0x8, R19 ;  /* 0x0000000808147824 */ /* 0x000fc800078e0213 */
[----:B------:R-:W0:Y:S02]  /*7340*/  SYNCS.PHASECHK.TRANS64.TRYWAIT P1, [R20+URZ+0x80], R9 ;  /* 0x00008009140075a7 */ /* 0x000e24000802017f */
[----:B01----:R-:W-:Y:S05]  /*7350*/  @!P1 BRA `(.L_x_150) ;  /* 0x0000001400409947 */ /* 0x003fea0003800000 */
.L_x_182:
[----:B0-----:R-:W-:Y:S01]  /*7360*/  PRMT R9, R18, 0x9910, RZ ;  /* 0x0000991012097816 */ /* 0x001fe200000000ff */
[----:B------:R0:W-:Y:S03]  /*7370*/  @!P3 SYNCS.ARRIVE.TRANS64 RZ, [R20+URZ], R11 ;  /* 0x0000000b14ffb9a7 */ /* 0x0001e6000800003f */
[----:B------:R-:W-:-:S13]  /*7380*/  ISETP.NE.AND P1, PT, R9, 0x2, PT ;  /* 0x000000020900780c */ /* 0x000fda0003f25270 */
[----:B0-----:R-:W-:Y:S05]  /*7390*/  @P1 BRA `(.L_x_151) ;  /* 0x0000000000041947 */ /* 0x001fea0003800000 */
[----:B------:R-:W-:Y:S01]  /*73a0*/  BPT.TRAP 0x1 ;  /* 0x000000040000795c */ /* 0x000fe20000300000 */
.L_x_151:
[----:B------:R-:W-:Y:S05]  /*73b0*/  @P0 BRA `(.L_x_152) ;  /* 0x0000000000040947 */ /* 0x000fea0003800000 */
[----:B------:R-:W-:Y:S01]  /*73c0*/  BPT.TRAP 0x1 ;  /* 0x000000040000795c */ /* 0x000fe20000300000 */
.L_x_152:
[--C-:B------:R-:W-:Y:S01]  /*73d0*/  IMAD R9, R8, 0x2000, R19.reuse ;  /* 0x0000200008097824 */ /* 0x100fe200078e0213 */
[----:B------:R-:W-:Y:S01]  /*73e0*/  R2UR UR25, R20 ;  /* 0x00000000141972ca */ /* 0x000fe200000e0000 */
[----:B------:R-:W-:Y:S01]  /*73f0*/  VIADD R6, R6, 0xffffffff ;  /* 0xffffffff06067836 */ /* 0x000fe20000000000 */
[----:B------:R-:W-:Y:S01]  /*7400*/  R2UR UR28, R10 ;  /* 0x000000000a1c72ca */ /* 0x000fe200000e0000 */
[----:B------:R-:W-:Y:S01]  /*7410*/  UIADD3 UR6, UP0, UR32, 0xf0, URZ ;  /* 0x000000f020067890 */ /* 0x000fe2000ff1e03f */
[----:B------:R-:W-:Y:S01]  /*7420*/  R2UR UR24, R9 ;  /* 0x00000000091872ca */ /* 0x000fe200000e0000 */
[C-C-:B------:R-:W-:Y:S01]  /*7430*/  IMAD R9, R8.reuse, 0x800, R19.reuse ;  /* 0x0000080008097824 */ /* 0x140fe200078e0213 */
[----:B------:R-:W-:Y:S01]  /*7440*/  R2UR UR27, R13 ;  /* 0x000000000d1b72ca */ /* 0x000fe200000e0000 */
[----:B------:R-:W-:Y:S01]  /*7450*/  IMAD R19, R8, 0x1000, R19 ;  /* 0x0000100008137824 */ /* 0x000fe200078e0213 */
[----:B------:R-:W-:Y:S01]  /*7460*/  R2UR UR26, R22 ;  /* 0x00000000161a72ca */ /* 0x000fe200000e0000 */
[----:B------:R-:W-:Y:S01]  /*7470*/  UIADD3 UR14, UP1, UR32, 0x1f0, URZ ;  /* 0x000001f0200e7890 */ /* 0x000fe2000ff3e03f */
[----:B------:R-:W-:Y:S01]  /*7480*/  R2UR UR16, R9 ;  /* 0x00000000091072ca */ /* 0x000fe200000e0000 */
[----:B------:R-:W-:Y:S01]  /*7490*/  UIADD3 UR34, UP2, UR32, 0x2f0, URZ ;  /* 0x000002f020227890 */ /* 0x000fe2000ff5e03f */
[----:B------:R-:W-:Y:S01]  /*74a0*/  R2UR UR8, R19 ;  /* 0x00000000130872ca */ /* 0x000fe200000e0000 */
[----:B------:R-:W-:Y:S01]  /*74b0*/  UIADD3.X UR7, URZ, UR33, URZ, UP0, !UPT ;  /* 0x000000213f077290 */ /* 0x000fe200087fe43f */
[----:B------:R-:W-:Y:S01]  /*74c0*/  R2UR UR19, R23 ;  /* 0x00000000171372ca */ /* 0x000fe200000e0000 */
[----:B------:R-:W-:Y:S01]  /*74d0*/  UIADD3.X UR15, URZ, UR33, URZ, UP1, !UPT ;  /* 0x000000213f0f7290 */ /* 0x000fe20008ffe43f */
[----:B------:R-:W-:Y:S01]  /*74e0*/  R2UR UR10, R21 ;  /* 0x00000000150a72ca */ /* 0x000fe200000e0000 */
[----:B------:R-:W-:Y:S01]  /*74f0*/  UIADD3 UR24, UR24, 0x200, URZ ;  /* 0x0000020018187890 */ /* 0x000fe2000fffe03f */
[----:B------:R-:W-:Y:S01]  /*7500*/  R2UR UR11, R17 ;  /* 0x00000000110b72ca */ /* 0x000fe200000e0000 */
[----:B------:R-:W-:Y:S01]  /*7510*/  VIADD R8, R8, 0x1 ;  /* 0x0000000108087836 */ /* 0x000fe20000000000 */
[----:B------:R-:W-:Y:S01]  /*7520*/  ISETP.GT.AND P2, PT, R6, 0x1, PT ;  /* 0x000000010600780c */ /* 0x000fe20003f44270 */
[----:B------:R-:W-:Y:S01]  /*7530*/  UIADD3.X UR35, URZ, UR33, URZ, UP2, !UPT ;  /* 0x000000213f237290 */ /* 0x000fe200097fe43f */
[----:B------:R-:W-:Y:S01]  /*7540*/  VIADD R23, R23, 0x1 ;  /* 0x0000000117177836 */ /* 0x000fe20000000000 */
[----:B------:R-:W-:Y:S01]  /*7550*/  UIADD3 UR16, UR16, 0x30200, URZ ;  /* 0x0003020010107890 */ /* 0x000fe2000fffe03f */
[----:B------:R-:W-:Y:S01]  /*7560*/  ISETP.NE.AND P1, PT, R8, 0x10, PT ;  /* 0x000000100800780c */ /* 0x000fe20003f25270 */
[----:B------:R-:W-:Y:S01]  /*7570*/  UIADD3 UR8, UR8, 0x20200, URZ ;  /* 0x0002020008087890 */ /* 0x000fe2000fffe03f */
[----:B------:R-:W-:Y:S01]  /*7580*/  VIADD R22, R22, 0x20 ;  /* 0x0000002016167836 */ /* 0x000fe20000000000 */
[----:B------:R-:W-:Y:S01]  /*7590*/  UMOV UR22, 0x0 ;  /* 0x0000000000167882 */ /* 0x000fe20000000000 */
[----:B------:R-:W-:Y:S01]  /*75a0*/  UMOV UR23, 0x10000000 ;  /* 0x1000000000177882 */ /* 0x000fe20000000000 */
[----:B------:R-:W-:Y:S01]  /*75b0*/  UMOV UR17, UR25 ;  /* 0x0000001900117c82 */ /* 0x000fe20008000000 */
[----:B------:R-:W-:Y:S01]  /*75c0*/  UMOV UR20, UR28 ;  /* 0x0000001c00147c82 */ /* 0x000fe20008000000 */
[----:B------:R-:W-:Y:S01]  /*75d0*/  UMOV UR18, UR27 ;  /* 0x0000001b00127c82 */ /* 0x000fe20008000000 */
[----:B------:R0:W-:Y:S01]  /*75e0*/  UTMALDG.3D [UR24], [UR6], desc[UR22] ;  /* 0x00001618060075b4 */ /* 0x0001e20008011000 */
[----:B------:R-:W-:Y:S01]  /*75f0*/  UMOV UR9, UR25 ;  /* 0x0000001900097c82 */ /* 0x000fe20008000000 */
[----:B------:R-:W-:Y:S01]  /*7600*/  UMOV UR12, UR28 ;  /* 0x0000001c000c7c82 */ /* 0x000fe20008000000 */
[----:B------:R-:W-:Y:S01]  /*7610*/  SEL R20, RZ, 0x1, P1 ;  /* 0x00000001ff147807 */ /* 0x000fe20000800000 */
[----:B------:R-:W-:Y:S01]  /*7620*/  VIADD R21, R21, 0x40 ;  /* 0x0000004015157836 */ /* 0x000fe20000000000 */
[----:B------:R-:W-:-:S02]  /*7630*/  SEL R8, R8, RZ, P1 ;  /* 0x000000ff08087207 */ /* 0x000fc40000800000 */
[----:B------:R-:W-:Y:S01]  /*7640*/  LOP3.LUT R7, R7, R20, RZ, 0x3c, !PT ;  /* 0x0000001407077212 */ /* 0x000fe200078e3cff */
[----:B------:R0:W-:Y:S01]  /*7650*/  UTMALDG.3D [UR16], [UR14], desc[UR22] ;  /* 0x000016100e0075b4 */ /* 0x0001e20008011000 */
[----:B------:R0:W-:Y:S02]  /*7660*/  UTMALDG.3D [UR8], [UR34], desc[UR22] ;  /* 0x00001608220075b4 */ /* 0x0001e40008011000 */
[----:B0-----:R-:W-:Y:S05]  /*7670*/  @P2 BRA `(.L_x_153) ;  /* 0xfffffffc00182947 */ /* 0x001fea000383ffff */
.L_x_149:
[----:B------:R-:W-:Y:S05]  /*7680*/  BSYNC B1 ;  /* 0x0000000000017941 */ /* 0x000fea0003800000 */
.L_x_148:
[----:B------:R-:W-:Y:S01]  /*7690*/  LOP3.LUT P2, RZ, R15, 0xff, RZ, 0xc0, !PT ;  /* 0x000000ff0fff7812 */ /* 0x000fe2000784c0ff */
[----:B------:R-:W-:Y:S01]  /*76a0*/  IMAD.IADD R5, R16, 0x1, R5 ;  /* 0x0000000110057824 */ /* 0x000fe200078e0205 */
[----:B------:R-:W-:Y:S01]  /*76b0*/  IADD3 R2, P4, R2, UR30, RZ ;  /* 0x0000001e02027c10 */ /* 0x000fe2000ff9e0ff */
[----:B------:R-:W-:Y:S01]  /*76c0*/  ULDC.64 UR6, c[0x0][0x750] ;  /* 0x0001d40000067ab9 */ /* 0x000fe20000000a00 */
[----:B------:R-:W-:Y:S01]  /*76d0*/  BSSY B1, `(.L_x_154) ;  /* 0x000006b000017945 */ /* 0x000fe20003800000 */
[----:B------:R-:W-:Y:S01]  /*76e0*/  IMAD.MOV.U32 R13, RZ, RZ, -0x1 ;  /* 0xffffffffff0d7424 */ /* 0x000fe200078e00ff */
[----:B------:R-:W-:Y:S01]  /*76f0*/  ISETP.GT.U32.AND P1, PT, R5, 0xf, PT ;  /* 0x0000000f0500780c */ /* 0x000fe20003f24070 */
[----:B------:R-:W-:Y:S01]  /*7700*/  IMAD.MOV.U32 R17, RZ, RZ, -0x1 ;  /* 0xffffffffff117424 */ /* 0x000fe200078e00ff */
[----:B------:R-:W-:Y:S01]  /*7710*/  SHF.R.U32.HI R6, RZ, 0x4, R5 ;  /* 0x00000004ff067819 */ /* 0x000fe20000011605 */
[----:B------:R-:W-:Y:S01]  /*7720*/  IMAD.MOV.U32 R10, RZ, RZ, -0x1 ;  /* 0xffffffffff0a7424 */ /* 0x000fe200078e00ff */
[----:B------:R-:W-:-:S02]  /*7730*/  ISETP.LT.U32.AND P1, PT, R16, 0x10, P1 ;  /* 0x000000101000780c */ /* 0x000fc40000f21070 */
[----:B------:R-:W-:Y:S01]  /*7740*/  IADD3.X R3, R3, UR4, RZ, P4, !PT ;  /* 0x0000000403037c10 */ /* 0x000fe2000a7fe4ff */
[----:B------:R-:W0:Y:S01]  /*7750*/  @P2 S2R R8, SR_CgaCtaId ;  /* 0x0000000000082919 */ /* 0x000e220000008800 */
[----:B------:R-:W-:Y:S02]  /*7760*/  @P2 MOV R7, 0x400 ;  /* 0x0000040000072802 */ /* 0x000fe40000000f00 */
[----:B------:R-:W-:Y:S02]  /*7770*/  ISETP.GE.U32.AND P4, PT, R2, UR6, PT ;  /* 0x0000000602007c0c */ /* 0x000fe4000bf86070 */
[----:B------:R-:W-:Y:S02]  /*7780*/  LOP3.LUT R6, R6, 0x1, RZ, 0xc0, !PT ;  /* 0x0000000106067812 */ /* 0x000fe400078ec0ff */
[----:B------:R-:W-:Y:S02]  /*7790*/  LOP3.LUT R5, R5, 0xf, RZ, 0xc0, !PT ;  /* 0x0000000f05057812 */ /* 0x000fe400078ec0ff */
[----:B------:R-:W-:-:S02]  /*77a0*/  PRMT R15, RZ, 0x7610, R15 ;  /* 0x00007610ff0f7816 */ /* 0x000fc4000000000f */
[----:B0-----:R-:W-:-:S04]  /*77b0*/  @P2 LEA R7, R8, R7, 0x18 ;  /* 0x0000000708072211 */ /* 0x001fc800078ec0ff */
[----:B------:R0:W-:Y:S01]  /*77c0*/  @P2 SYNCS.ARRIVE.TRANS64.A1T0 RZ, [R7+URZ+0x118], RZ ;  /* 0x000118ff07ff29a7 */ /* 0x0001e2000810003f */
[----:B------:R-:W-:-:S04]  /*77d0*/  ISETP.NE.U32.AND P2, PT, R6, 0x1, PT ;  /* 0x000000010600780c */ /* 0x000fc80003f45070 */
[----:B------:R-:W-:Y:S02]  /*77e0*/  ISETP.GT.U32.AND P2, PT, R16, 0xf, !P2 ;  /* 0x0000000f1000780c */ /* 0x000fe40005744070 */
[----:B0-----:R-:W-:Y:S02]  /*77f0*/  SEL R7, RZ, 0x1, !P1 ;  /* 0x00000001ff077807 */ /* 0x001fe40004800000 */
[----:B------:R-:W-:Y:S02]  /*7800*/  ISETP.GE.U32.AND.EX P1, PT, R3, UR7, PT, P4 ;  /* 0x0000000703007c0c */ /* 0x000fe4000bf26140 */
[----:B------:R-:W-:-:S04]  /*7810*/  SEL R6, RZ, 0x1, !P2 ;  /* 0x00000001ff067807 */ /* 0x000fc80005000000 */
[----:B------:R-:W-:Y:S02]  /*7820*/  LOP3.LUT R12, R6, R12, R7, 0x96, !PT ;  /* 0x0000000c060c7212 */ /* 0x000fe400078e9607 */
[----:B------:R-:W-:-:S05]  /*7830*/  PRMT R6, RZ, 0x7610, R6 ;  /* 0x00007610ff067816 */ /* 0x000fca0000000006 */
[----:B------:R-:W-:Y:S05]  /*7840*/  @P1 BRA `(.L_x_155) ;  /* 0x00000004004c1947 */ /* 0x000fea0003800000 */
[----:B------:R-:W-:Y:S01]  /*7850*/  ULDC.64 UR6, c[0x0][0x728] ;  /* 0x0001ca0000067ab9 */ /* 0x000fe20000000a00 */
[----:B------:R-:W0:Y:S01]  /*7860*/  S2R R17, SR_CTAID.X ;  /* 0x0000000000117919 */ /* 0x000e220000002500 */
[----:B------:R-:W-:Y:S01]  /*7870*/  ISETP.NE.U32.AND P1, PT, RZ, UR6, PT ;  /* 0x00000006ff007c0c */ /* 0x000fe2000bf25070 */
[----:B------:R-:W-:Y:S01]  /*7880*/  ULDC UR9, c[0x0][0x730] ;  /* 0x0001cc0000097ab9 */ /* 0x000fe20000000800 */
[----:B------:R-:W-:Y:S01]  /*7890*/  IMAD.MOV.U32 R6, RZ, RZ, R2 ;  /* 0x000000ffff067224 */ /* 0x000fe200078e0002 */
[----:B------:R-:W1:Y:S01]  /*78a0*/  S2R R13, SR_CTAID.Y ;  /* 0x00000000000d7919 */ /* 0x000e620000002600 */
[----:B------:R-:W-:Y:S01]  /*78b0*/  ISETP.NE.AND.EX P1, PT, RZ, UR7, PT, P1 ;  /* 0x00000007ff007c0c */ /* 0x000fe2000bf25310 */
[----:B------:R-:W-:-:S12]  /*78c0*/  IMAD.MOV.U32 R7, RZ, RZ, R3 ;  /* 0x000000ffff077224 */ /* 0x000fd800078e0003 */
[----:B------:R-:W-:Y:S05]  /*78d0*/  @!P1 BRA `(.L_x_156) ;  /* 0x0000000000289947 */ /* 0x000fea0003800000 */
[----:B------:R-:W-:Y:S02]  /*78e0*/  ULDC UR8, c[0x0][0x734] ;  /* 0x0001cd0000087ab9 */ /* 0x000fe40000000800 */
[----:B------:R-:W-:-:S05]  /*78f0*/  IADD3 R11, P1, R2, UR8, RZ ;  /* 0x00000008020b7c10 */ /* 0x000fca000ff3e0ff */
[----:B------:R-:W-:-:S04]  /*7900*/  IMAD.X R19, RZ, RZ, R3, P1 ;  /* 0x000000ffff137224 */ /* 0x000fc800008e0603 */
[----:B------:R-:W-:-:S04]  /*7910*/  IMAD.WIDE.U32 R8, R19, UR6, RZ ;  /* 0x0000000613087c25 */ /* 0x000fc8000f8e00ff */
[----:B------:R-:W-:-:S04]  /*7920*/  IMAD.WIDE.U32 R8, P1, R11, UR7, R8 ;  /* 0x000000070b087c25 */ /* 0x000fc8000f820008 */
[----:B------:R-:W-:-:S04]  /*7930*/  IMAD.WIDE.U32 R10, R11, UR6, RZ ;  /* 0x000000060b0a7c25 */ /* 0x000fc8000f8e00ff */
[----:B------:R-:W-:Y:S01]  /*7940*/  IMAD.X R7, RZ, RZ, RZ, P1 ;  /* 0x000000ffff077224 */ /* 0x000fe200008e06ff */
[----:B------:R-:W-:Y:S01]  /*7950*/  IADD3 RZ, P1, R11, R8, RZ ;  /* 0x000000080bff7210 */ /* 0x000fe20007f3e0ff */
[----:B------:R-:W-:-:S04]  /*7960*/  IMAD.MOV.U32 R6, RZ, RZ, R9 ;  /* 0x000000ffff067224 */ /* 0x000fc800078e0009 */
[----:B------:R-:W-:-:S08]  /*7970*/  IMAD.WIDE.U32.X R6, R19, UR7, R6, P1 ;  /* 0x0000000713067c25 */ /* 0x000fd000088e0406 */
.L_x_156:
[--C-:B------:R-:W-:Y:S01]  /*7980*/  SHF.R.U64 R10, R6, UR9, R7.reuse ;  /* 0x00000009060a7c19 */ /* 0x100fe20008001207 */
[----:B------:R-:W-:Y:S01]  /*7990*/  ULDC.64 UR6, c[0x0][0x720] ;  /* 0x0001c80000067ab9 */ /* 0x000fe20000000a00 */
[----:B------:R-:W-:Y:S01]  /*79a0*/  SHF.R.U32.HI R6, RZ, UR9, R7 ;  /* 0x00000009ff067c19 */ /* 0x000fe20008011607 */
[----:B------:R-:W2:Y:S01]  /*79b0*/  LDC R24, c[0x0][0x144] ;  /* 0x00005100ff187b82 */ /* 0x000ea20000000800 */
[----:B------:R-:W-:Y:S01]  /*79c0*/  IADD3 R9, P1, RZ, -R10, RZ ;  /* 0x8000000aff097210 */ /* 0x000fe20007f3e0ff */
[----:B------:R-:W-:Y:S01]  /*79d0*/  ULDC.64 UR10, c[0x0][0x740] ;  /* 0x0001d000000a7ab9 */ /* 0x000fe20000000a00 */
[----:B0-----:R-:W-:Y:S01]  /*79e0*/  I2FP.F32.U32 R11, R17 ;  /* 0x00000011000b7245 */ /* 0x001fe20000201000 */
[----:B------:R-:W-:Y:S02]  /*79f0*/  ULDC UR8, c[0x0][0x708] ;  /* 0x0001c20000087ab9 */ /* 0x000fe40000000800 */
[----:B------:R-:W-:Y:S01]  /*7a00*/  IMAD.X R6, RZ, RZ, ~R6, P1 ;  /* 0x000000ffff067224 */ /* 0x000fe200008e0e06 */
[----:B------:R-:W-:Y:S01]  /*7a10*/  ISETP.NE.U32.AND P1, PT, RZ, UR10, PT ;  /* 0x0000000aff007c0c */ /* 0x000fe2000bf25070 */
[----:B------:R-:W0:Y:S02]  /*7a20*/  LDC R20, c[0x0][0x148] ;  /* 0x00005200ff147b82 */ /* 0x000e240000000800 */
[----:B------:R-:W-:Y:S01]  /*7a30*/  IMAD R8, R6, UR6, RZ ;  /* 0x0000000606087c24 */ /* 0x000fe2000f8e02ff */
[----:B------:R-:W-:Y:S01]  /*7a40*/  ISETP.NE.AND.EX P1, PT, RZ, UR11, PT, P1 ;  /* 0x0000000bff007c0c */ /* 0x000fe2000bf25310 */
[----:B------:R-:W-:Y:S01]  /*7a50*/  IMAD.WIDE.U32 R6, R9, UR6, R2 ;  /* 0x0000000609067c25 */ /* 0x000fe2000f8e0002 */
[----:B------:R-:W-:-:S03]  /*7a60*/  ULDC UR6, c[0x0][0x150] ;  /* 0x0000540000067ab9 */ /* 0x000fc60000000800 */
[----:B------:R-:W-:Y:S02]  /*7a70*/  IMAD R9, R9, UR7, R8 ;  /* 0x0000000709097c24 */ /* 0x000fe4000f8e0208 */
[----:B------:R-:W-:Y:S01]  /*7a80*/  FMUL R8, R11, UR6 ;  /* 0x000000060b087c20 */ /* 0x000fe20008400000 */
[----:B------:R-:W-:Y:S01]  /*7a90*/  ULDC UR6, c[0x0][0x718] ;  /* 0x0001c60000067ab9 */ /* 0x000fe20000000800 */
[----:B------:R-:W-:Y:S01]  /*7aa0*/  ULDC UR7, c[0x0][0x154] ;  /* 0x0000550000077ab9 */ /* 0x000fe20000000800 */
[----:B------:R-:W-:-:S03]  /*7ab0*/  IMAD.IADD R7, R7, 0x1, R9 ;  /* 0x0000000107077824 */ /* 0x000fc600078e0209 */
[----:B------:R-:W3:Y:S02]  /*7ac0*/  F2I.U32.TRUNC.NTZ R8, R8 ;  /* 0x0000000800087305 */ /* 0x000ee4000020f000 */
[----:B------:R-:W-:Y:S02]  /*7ad0*/  SHF.R.U64 R11, R6, UR6, R7 ;  /* 0x00000006060b7c19 */ /* 0x000fe40008001207 */
[----:B-1----:R-:W-:-:S05]  /*7ae0*/  I2FP.F32.U32 R6, R13 ;  /* 0x0000000d00067245 */ /* 0x002fca0000201000 */
[----:B------:R-:W-:Y:S01]  /*7af0*/  FMUL R22, R6, UR7 ;  /* 0x0000000706167c20 */ /* 0x000fe20008400000 */
[----:B------:R-:W-:Y:S01]  /*7b00*/  SHF.R.U32.HI R6, RZ, UR6, R7 ;  /* 0x00000006ff067c19 */ /* 0x000fe20008011607 */
[----:B------:R-:W-:-:S03]  /*7b10*/  ULDC UR6, c[0x0][0x758] ;  /* 0x0001d60000067ab9 */ /* 0x000fc60000000800 */
[--C-:B------:R-:W-:Y:S01]  /*7b20*/  SHF.R.U64 R21, R11, UR8, R6.reuse ;  /* 0x000000080b157c19 */ /* 0x100fe20008001206 */
[----:B------:R-:W1:Y:S01]  /*7b30*/  F2I.U32.TRUNC.NTZ R22, R22 ;  /* 0x0000001600167305 */ /* 0x000e62000020f000 */
[----:B------:R-:W-:Y:S01]  /*7b40*/  SHF.R.U32.HI R6, RZ, UR8, R6 ;  /* 0x00000008ff067c19 */ /* 0x000fe20008011606 */
[----:B---3--:R-:W-:-:S03]  /*7b50*/  IMAD.MOV R8, RZ, RZ, -R8 ;  /* 0x000000ffff087224 */ /* 0x008fc600078e0a08 */
[--C-:B------:R-:W-:Y:S01]  /*7b60*/  SHF.R.U64 R19, R21, UR6, R6.reuse ;  /* 0x0000000615137c19 */ /* 0x100fe20008001206 */
[----:B--2---:R-:W-:Y:S01]  /*7b70*/  IMAD R17, R24, R8, R17 ;  /* 0x0000000818117224 */ /* 0x004fe200078e0211 */
[----:B------:R-:W-:-:S03]  /*7b80*/  SHF.R.U32.HI R23, RZ, UR6, R6 ;  /* 0x00000006ff177c19 */ /* 0x000fc60008011606 */
[----:B------:R-:W-:Y:S02]  /*7b90*/  IMAD.MOV.U32 R6, RZ, RZ, R19 ;  /* 0x000000ffff067224 */ /* 0x000fe400078e0013 */
[----:B------:R-:W-:Y:S01]  /*7ba0*/  IMAD.MOV.U32 R7, RZ, RZ, R23 ;  /* 0x000000ffff077224 */ /* 0x000fe200078e0017 */
[----:B-1----:R-:W-:Y:S06]  /*7bb0*/  @!P1 BRA `(.L_x_157) ;  /* 0x0000000000289947 */ /* 0x002fec0003800000 */
[----:B------:R-:W-:Y:S02]  /*7bc0*/  ULDC UR6, c[0x0][0x74c] ;  /* 0x0001d30000067ab9 */ /* 0x000fe40000000800 */
[----:B------:R-:W-:-:S05]  /*7bd0*/  IADD3 R7, P1, R19, UR6, RZ ;  /* 0x0000000613077c10 */ /* 0x000fca000ff3e0ff */
[----:B------:R-:W-:-:S04]  /*7be0*/  IMAD.X R23, RZ, RZ, R23, P1 ;  /* 0x000000ffff177224 */ /* 0x000fc800008e0617 */
[----:B------:R-:W-:-:S04]  /*7bf0*/  IMAD.WIDE.U32 R8, R23, UR10, RZ ;  /* 0x0000000a17087c25 */ /* 0x000fc8000f8e00ff */
[----:B------:R-:W-:-:S04]  /*7c00*/  IMAD.WIDE.U32 R8, P1, R7, UR11, R8 ;  /* 0x0000000b07087c25 */ /* 0x000fc8000f820008 */
[----:B------:R-:W-:-:S04]  /*7c10*/  IMAD.WIDE.U32 R6, R7, UR10, RZ ;  /* 0x0000000a07067c25 */ /* 0x000fc8000f8e00ff */
[----:B------:R-:W-:Y:S01]  /*7c20*/  IMAD.MOV.U32 R6, RZ, RZ, R9 ;  /* 0x000000ffff067224 */ /* 0x000fe200078e0009 */
[----:B------:R-:W-:Y:S01]  /*7c30*/  IADD3 RZ, P2, R7, R8, RZ ;  /* 0x0000000807ff7210 */ /* 0x000fe20007f5e0ff */
[----:B------:R-:W-:-:S04]  /*7c40*/  IMAD.X R7, RZ, RZ, RZ, P1 ;  /* 0x000000ffff077224 */ /* 0x000fc800008e06ff */
[----:B------:R-:W-:-:S08]  /*7c50*/  IMAD.WIDE.U32.X R6, R23, UR11, R6, P2 ;  /* 0x0000000b17067c25 */ /* 0x000fd000090e0406 */
.L_x_157:
[----:B------:R-:W-:Y:S01]  /*7c60*/  ISETP.NE.AND P1, PT, R0, 0x1, PT ;  /* 0x000000010000780c */ /* 0x000fe20003f25270 */
[----:B------:R-:W-:Y:S01]  /*7c70*/  ULDC UR6, c[0x0][0x748] ;  /* 0x0001d20000067ab9 */ /* 0x000fe20000000800 */
[----:B------:R-:W-:Y:S01]  /*7c80*/  IMAD.MOV R22, RZ, RZ, -R22 ;  /* 0x000000ffff167224 */ /* 0x000fe200078e0a16 */
[----:B------:R-:W-:Y:S01]  /*7c90*/  SHF.R.U64 R6, R6, UR6, R7 ;  /* 0x0000000606067c19 */ /* 0x000fe20008001207 */
[----:B------:R-:W-:Y:S01]  /*7ca0*/  ULDC UR6, c[0x0][0x738] ;  /* 0x0001ce0000067ab9 */ /* 0x000fe20000000800 */
[----:B------:R-:W-:Y:S01]  /*7cb0*/  LOP3.LUT R21, R21, UR13, RZ, 0xc0, !PT ;  /* 0x0000000d15157c12 */ /* 0x000fe2000f8ec0ff */
[----:B------:R-:W-:Y:S02]  /*7cc0*/  ULDC UR7, c[0x0][0x710] ;  /* 0x0001c40000077ab9 */ /* 0x000fe40000000800 */
[----:B------:R-:W-:Y:S02]  /*7cd0*/  IMAD.MOV R8, RZ, RZ, -R6 ;  /* 0x000000ffff087224 */ /* 0x000fe400078e0a06 */
[----:B------:R-:W-:-:S02]  /*7ce0*/  IMAD R6, R6, UR21, R21 ;  /* 0x0000001506067c24 */ /* 0x000fc4000f8e0215 */
[----:B------:R-:W-:Y:S01]  /*7cf0*/  IMAD R19, R8, UR6, R19 ;  /* 0x0000000608137c24 */ /* 0x000fe2000f8e0213 */
[----:B------:R-:W-:Y:S01]  /*7d00*/  ULDC UR6, c[0x0][0x700] ;  /* 0x0001c00000067ab9 */ /* 0x000fe20000000800 */
[----:B0-----:R-:W-:Y:S01]  /*7d10*/  @P1 IMAD R17, R20, R22, R13 ;  /* 0x0000001614111224 */ /* 0x001fe200078e020d */
[----:B------:R-:W-:-:S03]  /*7d20*/  LOP3.LUT R20, R11, UR5, RZ, 0xc0, !PT ;  /* 0x000000050b147c12 */ /* 0x000fc6000f8ec0ff */
[----:B------:R-:W-:Y:S02]  /*7d30*/  IMAD R13, R6, UR7, R17 ;  /* 0x00000007060d7c24 */ /* 0x000fe4000f8e0211 */
[----:B------:R-:W-:Y:S02]  /*7d40*/  IMAD R8, R19, UR6, R20 ;  /* 0x0000000613087c24 */ /* 0x000fe4000f8e0214 */
[----:B------:R-:W-:-:S03]  /*7d50*/  IMAD.MOV.U32 R6, RZ, RZ, 0x1 ;  /* 0x00000001ff067424 */ /* 0x000fc600078e00ff */
[----:B------:R-:W-:Y:S02]  /*7d60*/  SEL R17, R8, R13, !P1 ;  /* 0x0000000d08117207 */ /* 0x000fe40004800000 */
[----:B------:R-:W-:-:S07]  /*7d70*/  SEL R13, R13, R8, !P1 ;  /* 0x000000080d0d7207 */ /* 0x000fce0004800000 */
.L_x_155:
[----:B------:R-:W-:Y:S05]  /*7d80*/  BSYNC B1 ;  /* 0x0000000000017941 */ /* 0x000fea0003800000 */
.L_x_154:
[----:B------:R-:W-:-:S13]  /*7d90*/  LOP3.LUT P1, RZ, R6, 0xff, RZ, 0xc0, !PT ;  /* 0x000000ff06ff7812 */ /* 0x000fda000782c0ff */
[----:B------:R-:W-:Y:S05]  /*7da0*/  @P1 BRA `(.L_x_158) ;  /* 0xfffffff400141947 */ /* 0x000fea000383ffff */
[----:B------:R-:W-:Y:S05]  /*7db0*/  BSYNC B0 ;  /* 0x0000000000007941 */ /* 0x000fea0003800000 */
.L_x_146:
[----:B------:R-:W-:-:S03]  /*7dc0*/  UMOV UR6, 0xffffffff ;  /* 0xffffffff00067882 */ /* 0x000fc60000000000 */
[----:B------:R-:W-:Y:S05]  /*7dd0*/  BRA.DIV UR6, `(.L_x_159) ;  /* 0x0000000a06b47947 */ /* 0x000fea000b800000 */
[----:B------:R-:W-:-:S13]  /*7de0*/  ELECT P0, URZ, PT ;  /* 0x00000000003f782f */ /* 0x000fda0003800000 */
.L_x_185:
[----:B------:R-:W-:Y:S04]  /*7df0*/  BSSY B0, `(.L_x_160) ;  /* 0x0000097000007945 */ /* 0x000fe80003800000 */
[----:B------:R-:W-:Y:S05]  /*7e00*/  @!P0 BRA `(.L_x_161) ;  /* 0x0000000800548947 */ /* 0x000fea0003800000 */
[----:B------:R-:W-:-:S04]  /*7e10*/  LOP3.LUT R4, R4, 0x2, RZ, 0xfc, !PT ;  /* 0x0000000204047812 */ /* 0x000fc800078efcff */
[----:B------:R-:W-:-:S13]  /*7e20*/  ISETP.NE.AND P0, PT, R4, 0x3, PT ;  /* 0x000000030400780c */ /* 0x000fda0003f05270 */
[----:B------:R-:W-:Y:S05]  /*7e30*/  @!P0 BRA `(.L_x_162) ;  /* 0x0000000000048947 */ /* 0x000fea0003800000 */
[----:B------:R-:W-:Y:S01]  /*7e40*/  BPT.TRAP 0x1 ;  /* 0x000000040000795c */ /* 0x000fe20000300000 */
.L_x_162:
[----:B------:R-:W0:Y:S01]  /*7e50*/  S2R R3, SR_CgaCtaId ;  /* 0x0000000000037919 */ /* 0x000e220000008800 */
[----:B------:R-:W-:Y:S02]  /*7e60*/  MOV R0, 0x400 ;  /* 0x0000040000007802 */ /* 0x000fe40000000f00 */
[----:B------:R-:W-:Y:S02]  /*7e70*/  SHF.L.U32 R2, R12, 0x1f, RZ ;  /* 0x0000001f0c027819 */ /* 0x000fe400000006ff */
[----:B0-----:R-:W-:-:S05]  /*7e80*/  LEA R0, R3, R0, 0x18 ;  /* 0x0000000003007211 */ /* 0x001fca00078ec0ff */
[----:B------:R-:W-:-:S04]  /*7e90*/  VIADD R0, R0, 0x80 ;  /* 0x0000008000007836 */ /* 0x000fc80000000000 */
[C---:B------:R-:W-:Y:S02]  /*7ea0*/  IMAD R7, R5.reuse, 0x8, R0 ;  /* 0x0000000805077824 */ /* 0x040fe400078e0200 */
[----:B------:R-:W-:Y:S02]  /*7eb0*/  VIADD R5, R5, 0x1 ;  /* 0x0000000105057836 */ /* 0x000fe40000000000 */
[----:B------:R-:W0:Y:S03]  /*7ec0*/  SYNCS.PHASECHK.TRANS64.TRYWAIT P0, [R7+URZ], R2 ;  /* 0x00000002070075a7 */ /* 0x000e26000800017f */
[----:B------:R-:W-:-:S04]  /*7ed0*/  ISETP.NE.AND P1, PT, R5, 0x10, PT ;  /* 0x000000100500780c */ /* 0x000fc80003f25270 */
[----:B------:R-:W-:Y:S02]  /*7ee0*/  SEL R3, RZ, 0x1, P1 ;  /* 0x00000001ff037807 */ /* 0x000fe40000800000 */
[----:B------:R-:W-:Y:S02]  /*7ef0*/  SEL R5, R5, RZ, P1 ;  /* 0x000000ff05057207 */ /* 0x000fe40000800000 */
[----:B------:R-:W-:-:S03]  /*7f00*/  LOP3.LUT R12, R12, R3, RZ, 0x3c, !PT ;  /* 0x000000030c0c7212 */ /* 0x000fc600078e3cff */
[----:B------:R-:W-:Y:S01]  /*7f10*/  IMAD R9, R5, 0x8, R0 ;  /* 0x0000000805097824 */ /* 0x000fe200078e0200 */
[----:B------:R-:W-:Y:S01]  /*7f20*/  SHF.L.U32 R4, R12, 0x1f, RZ ;  /* 0x0000001f0c047819 */ /* 0x000fe200000006ff */
[----:B0-----:R-:W-:Y:S06]  /*7f30*/  @!P0 BRA `(.L_x_163) ;  /* 0x0000000800808947 */ /* 0x001fec0003800000 */
.L_x_186:
[----:B------:R-:W1:Y:S01]  /*7f40*/  SYNCS.PHASECHK.TRANS64.TRYWAIT P0, [R9+URZ], R4 ;  /* 0x00000004090075a7 */ /* 0x000e62000800017f */
[----:B0-----:R-:W-:-:S05]  /*7f50*/  VIADD R2, R5, 0x1 ;  /* 0x0000000105027836 */ /* 0x001fca0000000000 */
[----:B------:R-:W-:-:S04]  /*7f60*/  ISETP.NE.AND P1, PT, R2, 0x10, PT ;  /* 0x000000100200780c */ /* 0x000fc80003f25270 */
[----:B------:R-:W-:Y:S02]  /*7f70*/  SEL R3, RZ, 0x1, P1 ;  /* 0x00000001ff037807 */ /* 0x000fe40000800000 */
[----:B------:R-:W-:Y:S02]  /*7f80*/  SEL R7, R2, RZ, P1 ;  /* 0x000000ff02077207 */ /* 0x000fe40000800000 */
[----:B------:R-:W-:-:S03]  /*7f90*/  LOP3.LUT R12, R12, R3, RZ, 0x3c, !PT ;  /* 0x000000030c0c7212 */ /* 0x000fc600078e3cff */
[----:B------:R-:W-:Y:S01]  /*7fa0*/  IMAD R6, R7, 0x8, R0 ;  /* 0x0000000807067824 */ /* 0x000fe200078e0200 */
[----:B------:R-:W-:Y:S01]  /*7fb0*/  SHF.L.U32 R5, R12, 0x1f, RZ ;  /* 0x0000001f0c057819 */ /* 0x000fe200000006ff */
[----:B-1----:R-:W-:Y:S06]  /*7fc0*/  @!P0 BRA `(.L_x_164) ;  /* 0x0000000800708947 */ /* 0x002fec0003800000 */
.L_x_187:
[----:B------:R-:W1:Y:S01]  /*7fd0*/  SYNCS.PHASECHK.TRANS64.TRYWAIT P0, [R6+URZ], R5 ;  /* 0x00000005060075a7 */ /* 0x000e62000800017f */
[----:B------:R-:W-:-:S05]  /*7fe0*/  VIADD R2, R7, 0x1 ;  /* 0x0000000107027836 */ /* 0x000fca0000000000 */
[----:B------:R-:W-:-:S04]  /*7ff0*/  ISETP.NE.AND P1, PT, R2, 0x10, PT ;  /* 0x000000100200780c */ /* 0x000fc80003f25270 */
[----:B------:R-:W-:Y:S02]  /*8000*/  SEL R3, RZ, 0x1, P1 ;  /* 0x00000001ff037807 */ /* 0x000fe40000800000 */
[----:B------:R-:W-:Y:S02]  /*8010*/  SEL R7, R2, RZ, P1 ;  /* 0x000000ff02077207 */ /* 0x000fe40000800000 */
[----:B------:R-:W-:-:S03]  /*8020*/  LOP3.LUT R12, R12, R3, RZ, 0x3c, !PT ;  /* 0x000000030c0c7212 */ /* 0x000fc600078e3cff */
[----:B0-----:R-:W-:Y:S01]  /*8030*/  IMAD R9, R7, 0x8, R0 ;  /* 0x0000000807097824 */ /* 0x001fe200078e0200 */
[----:B------:R-:W-:Y:S01]  /*8040*/  SHF.L.U32 R4, R12, 0x1f, RZ ;  /* 0x0000001f0c047819 */ /* 0x000fe200000006ff */
[----:B-1----:R-:W-:Y:S06]  /*8050*/  @!P0 BRA `(.L_x_165) ;  /* 0x0000000800608947 */ /* 0x002fec0003800000 */
.L_x_188:
        /* <DEDUP_REMOVED lines=9> */
.L_x_189:
        /* <DEDUP_REMOVED lines=9> */
.L_x_190:
        /* <DEDUP_REMOVED lines=9> */
.L_x_191:
        /* <DEDUP_REMOVED lines=9> */
.L_x_192:
        /* <DEDUP_REMOVED lines=9> */
.L_x_193:
        /* <DEDUP_REMOVED lines=9> */
.L_x_194:
        /* <DEDUP_REMOVED lines=9> */
.L_x_195:
        /* <DEDUP_REMOVED lines=9> */
.L_x_196:
        /* <DEDUP_REMOVED lines=9> */
.L_x_197:
        /* <DEDUP_REMOVED lines=9> */
.L_x_198:
        /* <DEDUP_REMOVED lines=9> */
.L_x_199:
[----:B------:R-:W1:Y:S01]  /*8690*/  SYNCS.PHASECHK.TRANS64.TRYWAIT P0, [R6+URZ], R5 ;  /* 0x00000005060075a7 */ /* 0x000e62000800017f */
[----:B------:R-:W-:-:S05]  /*86a0*/  VIADD R2, R7, 0x1 ;  /* 0x0000000107027836 */ /* 0x000fca0000000000 */
[----:B------:R-:W-:-:S04]  /*86b0*/  ISETP.NE.AND P1, PT, R2, 0x10, PT ;  /* 0x000000100200780c */ /* 0x000fc80003f25270 */
[----:B0-----:R-:W-:Y:S02]  /*86c0*/  SEL R4, RZ, 0x1, P1 ;  /* 0x00000001ff047807 */ /* 0x001fe40000800000 */
[----:B------:R-:W-:Y:S02]  /*86d0*/  SEL R3, R2, RZ, P1 ;  /* 0x000000ff02037207 */ /* 0x000fe40000800000 */
[----:B------:R-:W-:Y:S01]  /*86e0*/  LOP3.LUT R4, R11, R4, RZ, 0x3c, !PT ;  /* 0x000000040b047212 */ /* 0x000fe200078e3cff */
[----:B-1----:R-:W-:Y:S06]  /*86f0*/  @!P0 BRA `(.L_x_177) ;  /* 0x0000000400a88947 */ /* 0x002fec0003800000 */
.L_x_200:
[----:B------:R-:W-:Y:S01]  /*8700*/  IMAD R3, R3, 0x8, R0 ;  /* 0x0000000803037824 */ /* 0x000fe200078e0200 */
[----:B------:R-:W-:-:S07]  /*8710*/  SHF.L.U32 R0, R4, 0x1f, RZ ;  /* 0x0000001f04007819 */ /* 0x000fce00000006ff */
.L_x_178:
[----:B-1----:R1:W2:Y:S02]  /*8720*/  SYNCS.PHASECHK.TRANS64.TRYWAIT P0, [R3+URZ], R0 ;  /* 0x00000000030075a7 */ /* 0x0022a4000800017f */
[----:B--2---:R-:W-:Y:S05]  /*8730*/  @!P0 NANOSLEEP.SYNCS 0x989680 ;  /* 0x009896800000895d */ /* 0x004fea0003900000 */
[----:B------:R-:W2:Y:S02]  /*8740*/  @!P0 SYNCS.PHASECHK.TRANS64 P0, [R3+URZ], R0 ;  /* 0x00000000030085a7 */ /* 0x000ea4000800007f */
[----:B--2---:R-:W-:Y:S05]  /*8750*/  @!P0 BRA `(.L_x_178) ;  /* 0xfffffffc00f08947 */ /* 0x004fea000383ffff */
.L_x_161:
[----:B------:R-:W-:Y:S05]  /*8760*/  BSYNC B0 ;  /* 0x0000000000007941 */ /* 0x000fea0003800000 */
.L_x_160:
[----:B------:R-:W-:Y:S05]  /*8770*/  EXIT ;  /* 0x000000000000794d */ /* 0x000fea0003800000 */
.L_x_18:
[----:B-1----:R-:W-:-:S04]  /*8780*/  IMAD.U32 R12, RZ, RZ, UR8 ;  /* 0x00000008ff0c7e24 */ /* 0x002fc8000f8e00ff */
[----:B------:R1:W4:Y:S03]  /*8790*/  SYNCS.PHASECHK.TRANS64.TRYWAIT P0, [R12+URZ], R11 ;  /* 0x0000000b0c0075a7 */ /* 0x000326000800017f */
[----:B----4-:R-:W-:Y:S05]  /*87a0*/  @!P0 NANOSLEEP.SYNCS 0x989680 ;  /* 0x009896800000895d */ /* 0x010fea0003900000 */
[----:B------:R-:W4:Y:S02]  /*87b0*/  @!P0 SYNCS.PHASECHK.TRANS64 P0, [R12+URZ], R11 ;  /* 0x0000000b0c0085a7 */ /* 0x000f24000800007f */
[----:B----4-:R-:W-:Y:S05]  /*87c0*/  @!P0 BRA `(.L_x_18) ;  /* 0xfffffffc00ec8947 */ /* 0x010fea000383ffff */
[----:B------:R-:W-:Y:S05]  /*87d0*/  BRA `(.L_x_17) ;  /* 0xffffff9000207947 */ /* 0x000fea000383ffff */
.L_x_147:
[----:B------:R-:W-:Y:S01]  /*87e0*/  BSSY B1, `(.L_x_179) ;  /* 0x0000006000017945 */ /* 0x000fe20003800000 */
[----:B------:R-:W-:-:S07]  /*87f0*/  IMAD.MOV.U32 R6, RZ, RZ, -0x1 ;  /* 0xffffffffff067424 */ /* 0x000fce00078e00ff */
[----:B------:R-:W-:Y:S05]  /*8800*/  WARPSYNC.COLLECTIVE R6, `(.L_x_180) ;  /* 0x00000000060c7348 */ /* 0x000fea0003c00000 */
[----:B------:R-:W-:Y:S02]  /*8810*/  ELECT P1, UR62, PT ;  /* 0x00000000003e782f */ /* 0x000fe40003820000 */
[----:B------:R-:W-:Y:S01]  /*8820*/  MOV R6, UR62 ;  /* 0x0000003e00067c02 */ /* 0x000fe20008000f00 */
[----:B------:R-:W-:Y:S10]  /*8830*/  ENDCOLLECTIVE ;  /* 0x000000000000791b */ /* 0x000ff40003800000 */
.L_x_180:
[----:B------:R-:W-:Y:S05]  /*8840*/  BSYNC B1 ;  /* 0x0000000000017941 */ /* 0x000fea0003800000 */
.L_x_179:
[----:B------:R-:W-:Y:S05]  /*8850*/  BRA `(.L_x_181) ;  /* 0xffffffe800747947 */ /* 0x000fea000383ffff */
.L_x_150:
[----:B0-----:R0:W1:Y:S02]  /*8860*/  SYNCS.PHASECHK.TRANS64.TRYWAIT P1, [R20+URZ+0x80], R9 ;  /* 0x00008009140075a7 */ /* 0x001064000802017f */
[----:B-1----:R-:W-:Y:S05]  /*8870*/  @!P1 NANOSLEEP.SYNCS 0x989680 ;  /* 0x009896800000995d */ /* 0x002fea0003900000 */
[----:B------:R-:W1:Y:S02]  /*8880*/  @!P1 SYNCS.PHASECHK.TRANS64 P1, [R20+URZ+0x80], R9 ;  /* 0x00008009140095a7 */ /* 0x000e64000802007f */
[----:B-1----:R-:W-:Y:S05]  /*8890*/  @!P1 BRA `(.L_x_150) ;  /* 0xfffffffc00f09947 */ /* 0x002fea000383ffff */
[----:B------:R-:W-:Y:S05]  /*88a0*/  BRA `(.L_x_182) ;  /* 0xffffffe800ac7947 */ /* 0x000fea000383ffff */
.L_x_159:
[----:B------:R-:W-:Y:S01]  /*88b0*/  BSSY B0, `(.L_x_183) ;  /* 0x0000006000007945 */ /* 0x000fe20003800000 */
[----:B------:R-:W-:-:S07]  /*88c0*/  IMAD.MOV.U32 R6, RZ, RZ, -0x1 ;  /* 0xffffffffff067424 */ /* 0x000fce00078e00ff */
[----:B------:R-:W-:Y:S05]  /*88d0*/  WARPSYNC.COLLECTIVE R6, `(.L_x_184) ;  /* 0x00000000060c7348 */ /* 0x000fea0003c00000 */
[----:B------:R-:W-:Y:S02]  /*88e0*/  ELECT P1, UR62, PT ;  /* 0x00000000003e782f */ /* 0x000fe40003820000 */
[----:B------:R-:W-:Y:S01]  /*88f0*/  MOV R6, UR62 ;  /* 0x0000003e00067c02 */ /* 0x000fe20008000f00 */
[----:B------:R-:W-:Y:S10]  /*8900*/  ENDCOLLECTIVE ;  /* 0x000000000000791b */ /* 0x000ff40003800000 */
.L_x_184:
[----:B------:R-:W-:Y:S05]  /*8910*/  BSYNC B0 ;  /* 0x0000000000007941 */ /* 0x000fea0003800000 */
.L_x_183:
[----:B------:R-:W-:Y:S01]  /*8920*/  PLOP3.LUT P0, PT, P1, PT, PT, 0x80, 0x0 ;  /* 0x000000000000781c */ /* 0x000fe20000f0f070 */
[----:B------:R-:W-:-:S12]  /*8930*/  BRA `(.L_x_185) ;  /* 0xfffffff4002c7947 */ /* 0x000fd8000383ffff */
.L_x_163:
[----:B0-----:R0:W1:Y:S02]  /*8940*/  SYNCS.PHASECHK.TRANS64.TRYWAIT P0, [R7+URZ], R2 ;  /* 0x00000002070075a7 */ /* 0x001064000800017f */
[----:B-1----:R-:W-:Y:S05]  /*8950*/  @!P0 NANOSLEEP.SYNCS 0x989680 ;  /* 0x009896800000895d */ /* 0x002fea0003900000 */
[----:B------:R-:W1:Y:S02]  /*8960*/  @!P0 SYNCS.PHASECHK.TRANS64 P0, [R7+URZ], R2 ;  /* 0x00000002070085a7 */ /* 0x000e64000800007f */
[----:B-1----:R-:W-:Y:S05]  /*8970*/  @!P0 BRA `(.L_x_163) ;  /* 0xfffffffc00f08947 */ /* 0x002fea000383ffff */
[----:B------:R-:W-:Y:S05]  /*8980*/  BRA `(.L_x_186) ;  /* 0xfffffff4006c7947 */ /* 0x000fea000383ffff */
.L_x_164:
[----:B0-----:R0:W1:Y:S02]  /*8990*/  SYNCS.PHASECHK.TRANS64.TRYWAIT P0, [R9+URZ], R4 ;  /* 0x00000004090075a7 */ /* 0x001064000800017f */
[----:B-1----:R-:W-:Y:S05]  /*89a0*/  @!P0 NANOSLEEP.SYNCS 0x989680 ;  /* 0x009896800000895d */ /* 0x002fea0003900000 */
[----:B------:R-:W1:Y:S02]  /*89b0*/  @!P0 SYNCS.PHASECHK.TRANS64 P0, [R9+URZ], R4 ;  /* 0x00000004090085a7 */ /* 0x000e64000800007f */
[----:B-1----:R-:W-:Y:S05]  /*89c0*/  @!P0 BRA `(.L_x_164) ;  /* 0xfffffffc00f08947 */ /* 0x002fea000383ffff */
[----:B------:R-:W-:Y:S05]  /*89d0*/  BRA `(.L_x_187) ;  /* 0xfffffff4007c7947 */ /* 0x000fea000383ffff */
.L_x_165:
[----:B0-----:R0:W1:Y:S02]  /*89e0*/  SYNCS.PHASECHK.TRANS64.TRYWAIT P0, [R6+URZ], R5 ;  /* 0x00000005060075a7 */ /* 0x001064000800017f */
[----:B-1----:R-:W-:Y:S05]  /*89f0*/  @!P0 NANOSLEEP.SYNCS 0x989680 ;  /* 0x009896800000895d */ /* 0x002fea0003900000 */
[----:B------:R-:W1:Y:S02]  /*8a00*/  @!P0 SYNCS.PHASECHK.TRANS64 P0, [R6+URZ], R5 ;  /* 0x00000005060085a7 */ /* 0x000e64000800007f */
[----:B-1----:R-:W-:Y:S05]  /*8a10*/  @!P0 BRA `(.L_x_165) ;  /* 0xfffffffc00f08947 */ /* 0x002fea000383ffff */
[----:B------:R-:W-:Y:S05]  /*8a20*/  BRA `(.L_x_188) ;  /* 0xfffffff4008c7947 */ /* 0x000fea000383ffff */
.L_x_166:
[----:B0-----:R0:W1:Y:S02]  /*8a30*/  SYNCS.PHASECHK.TRANS64.TRYWAIT P0, [R9+URZ], R4 ;  /* 0x00000004090075a7 */ /* 0x001064000800017f */
[----:B-1----:R-:W-:Y:S05]  /*8a40*/  @!P0 NANOSLEEP.SYNCS 0x989680 ;  /* 0x009896800000895d */ /* 0x002fea0003900000 */
[----:B------:R-:W1:Y:S02]  /*8a50*/  @!P0 SYNCS.PHASECHK.TRANS64 P0, [R9+URZ], R4 ;  /* 0x00000004090085a7 */ /* 0x000e64000800007f */
[----:B-1----:R-:W-:Y:S05]  /*8a60*/  @!P0 BRA `(.L_x_166) ;  /* 0xfffffffc00f08947 */ /* 0x002fea000383ffff */
[----:B------:R-:W-:Y:S05]  /*8a70*/  BRA `(.L_x_189) ;  /* 0xfffffff4009c7947 */ /* 0x000fea000383ffff */
.L_x_167:
[----:B0-----:R0:W1:Y:S02]  /*8a80*/  SYNCS.PHASECHK.TRANS64.TRYWAIT P0, [R6+URZ], R5 ;  /* 0x00000005060075a7 */ /* 0x001064000800017f */
[----:B-1----:R-:W-:Y:S05]  /*8a90*/  @!P0 NANOSLEEP.SYNCS 0x989680 ;  /* 0x009896800000895d */ /* 0x002fea0003900000 */
[----:B------:R-:W1:Y:S02]  /*8aa0*/  @!P0 SYNCS.PHASECHK.TRANS64 P0, [R6+URZ], R5 ;  /* 0x00000005060085a7 */ /* 0x000e64000800007f */
[----:B-1----:R-:W-:Y:S05]  /*8ab0*/  @!P0 BRA `(.L_x_167) ;  /* 0xfffffffc00f08947 */ /* 0x002fea000383ffff */
[----:B------:R-:W-:Y:S05]  /*8ac0*/  BRA `(.L_x_190) ;  /* 0xfffffff400ac7947 */ /* 0x000fea000383ffff */
.L_x_168:
[----:B0-----:R0:W1:Y:S02]  /*8ad0*/  SYNCS.PHASECHK.TRANS64.TRYWAIT P0, [R9+URZ], R4 ;  /* 0x00000004090075a7 */ /* 0x001064000800017f */
[----:B-1----:R-:W-:Y:S05]  /*8ae0*/  @!P0 NANOSLEEP.SYNCS 0x989680 ;  /* 0x009896800000895d */ /* 0x002fea0003900000 */
[----:B------:R-:W1:Y:S02]  /*8af0*/  @!P0 SYNCS.PHASECHK.TRANS64 P0, [R9+URZ], R4 ;  /* 0x00000004090085a7 */ /* 0x000e64000800007f */
[----:B-1----:R-:W-:Y:S05]  /*8b00*/  @!P0 BRA `(.L_x_168) ;  /* 0xfffffffc00f08947 */ /* 0x002fea000383ffff */
[----:B------:R-:W-:Y:S05]  /*8b10*/  BRA `(.L_x_191) ;  /* 0xfffffff400bc7947 */ /* 0x000fea000383ffff */
.L_x_169:
[----:B0-----:R0:W1:Y:S02]  /*8b20*/  SYNCS.PHASECHK.TRANS64.TRYWAIT P0, [R6+URZ], R5 ;  /* 0x00000005060075a7 */ /* 0x001064000800017f */
[----:B-1----:R-:W-:Y:S05]  /*8b30*/  @!P0 NANOSLEEP.SYNCS 0x989680 ;  /* 0x009896800000895d */ /* 0x002fea0003900000 */
[----:B------:R-:W1:Y:S02]  /*8b40*/  @!P0 SYNCS.PHASECHK.TRANS64 P0, [R6+URZ], R5 ;  /* 0x00000005060085a7 */ /* 0x000e64000800007f */
[----:B-1----:R-:W-:Y:S05]  /*8b50*/  @!P0 BRA `(.L_x_169) ;  /* 0xfffffffc00f08947 */ /* 0x002fea000383ffff */
[----:B------:R-:W-:Y:S05]  /*8b60*/  BRA `(.L_x_192) ;  /* 0xfffffff400cc7947 */ /* 0x000fea000383ffff */
.L_x_170:
[----:B0-----:R0:W1:Y:S02]  /*8b70*/  SYNCS.PHASECHK.TRANS64.TRYWAIT P0, [R9+URZ], R4 ;  /* 0x00000004090075a7 */ /* 0x001064000800017f */
[----:B-1----:R-:W-:Y:S05]  /*8b80*/  @!P0 NANOSLEEP.SYNCS 0x989680 ;  /* 0x009896800000895d */ /* 0x002fea0003900000 */
[----:B------:R-:W1:Y:S02]  /*8b90*/  @!P0 SYNCS.PHASECHK.TRANS64 P0, [R9+URZ], R4 ;  /* 0x00000004090085a7 */ /* 0x000e64000800007f */
[----:B-1----:R-:W-:Y:S05]  /*8ba0*/  @!P0 BRA `(.L_x_170) ;  /* 0xfffffffc00f08947 */ /* 0x002fea000383ffff */
[----:B------:R-:W-:Y:S05]  /*8bb0*/  BRA `(.L_x_193) ;  /* 0xfffffff400dc7947 */ /* 0x000fea000383ffff */
.L_x_171:
[----:B0-----:R0:W1:Y:S02]  /*8bc0*/  SYNCS.PHASECHK.TRANS64.TRYWAIT P0, [R6+URZ], R5 ;  /* 0x00000005060075a7 */ /* 0x001064000800017f */
[----:B-1----:R-:W-:Y:S05]  /*8bd0*/  @!P0 NANOSLEEP.SYNCS 0x989680 ;  /* 0x009896800000895d */ /* 0x002fea0003900000 */
[----:B------:R-:W1:Y:S02]  /*8be0*/  @!P0 SYNCS.PHASECHK.TRANS64 P0, [R6+URZ], R5 ;  /* 0x00000005060085a7 */ /* 0x000e64000800007f */
[----:B-1----:R-:W-:Y:S05]  /*8bf0*/  @!P0 BRA `(.L_x_171) ;  /* 0xfffffffc00f08947 */ /* 0x002fea000383ffff */
[----:B------:R-:W-:Y:S05]  /*8c00*/  BRA `(.L_x_194) ;  /* 0xfffffff400ec7947 */ /* 0x000fea000383ffff */
.L_x_172:
[----:B0-----:R0:W1:Y:S02]  /*8c10*/  SYNCS.PHASECHK.TRANS64.TRYWAIT P0, [R9+URZ], R4 ;  /* 0x00000004090075a7 */ /* 0x001064000800017f */
[----:B-1----:R-:W-:Y:S05]  /*8c20*/  @!P0 NANOSLEEP.SYNCS 0x989680 ;  /* 0x009896800000895d */ /* 0x002fea0003900000 */
[----:B------:R-:W1:Y:S02]  /*8c30*/  @!P0 SYNCS.PHASECHK.TRANS64 P0, [R9+URZ], R4 ;  /* 0x00000004090085a7 */ /* 0x000e64000800007f */
[----:B-1----:R-:W-:Y:S05]  /*8c40*/  @!P0 BRA `(.L_x_172) ;  /* 0xfffffffc00f08947 */ /* 0x002fea000383ffff */
[----:B------:R-:W-:Y:S05]  /*8c50*/  BRA `(.L_x_195) ;  /* 0xfffffff400fc7947 */ /* 0x000fea000383ffff */
.L_x_173:
[----:B0-----:R0:W1:Y:S02]  /*8c60*/  SYNCS.PHASECHK.TRANS64.TRYWAIT P0, [R6+URZ], R5 ;  /* 0x00000005060075a7 */ /* 0x001064000800017f */
[----:B-1----:R-:W-:Y:S05]  /*8c70*/  @!P0 NANOSLEEP.SYNCS 0x989680 ;  /* 0x009896800000895d */ /* 0x002fea0003900000 */
[----:B------:R-:W1:Y:S02]  /*8c80*/  @!P0 SYNCS.PHASECHK.TRANS64 P0, [R6+URZ], R5 ;  /* 0x00000005060085a7 */ /* 0x000e64000800007f */
[----:B-1----:R-:W-:Y:S05]  /*8c90*/  @!P0 BRA `(.L_x_173) ;  /* 0xfffffffc00f08947 */ /* 0x002fea000383ffff */
[----:B------:R-:W-:Y:S05]  /*8ca0*/  BRA `(.L_x_196) ;  /* 0xfffffff8000c7947 */ /* 0x000fea000383ffff */
.L_x_174:
[----:B0-----:R0:W1:Y:S02]  /*8cb0*/  SYNCS.PHASECHK.TRANS64.TRYWAIT P0, [R9+URZ], R4 ;  /* 0x00000004090075a7 */ /* 0x001064000800017f */
[----:B-1----:R-:W-:Y:S05]  /*8cc0*/  @!P0 NANOSLEEP.SYNCS 0x989680 ;  /* 0x009896800000895d */ /* 0x002fea0003900000 */
[----:B------:R-:W1:Y:S02]  /*8cd0*/  @!P0 SYNCS.PHASECHK.TRANS64 P0, [R9+URZ], R4 ;  /* 0x00000004090085a7 */ /* 0x000e64000800007f */
[----:B-1----:R-:W-:Y:S05]  /*8ce0*/  @!P0 BRA `(.L_x_174) ;  /* 0xfffffffc00f08947 */ /* 0x002fea000383ffff */
[----:B------:R-:W-:Y:S05]  /*8cf0*/  BRA `(.L_x_197) ;  /* 0xfffffff8001c7947 */ /* 0x000fea000383ffff */
.L_x_175:
[----:B0-----:R0:W1:Y:S02]  /*8d00*/  SYNCS.PHASECHK.TRANS64.TRYWAIT P0, [R6+URZ], R5 ;  /* 0x00000005060075a7 */ /* 0x001064000800017f */
[----:B-1----:R-:W-:Y:S05]  /*8d10*/  @!P0 NANOSLEEP.SYNCS 0x989680 ;  /* 0x009896800000895d */ /* 0x002fea0003900000 */
[----:B------:R-:W1:Y:S02]  /*8d20*/  @!P0 SYNCS.PHASECHK.TRANS64 P0, [R6+URZ], R5 ;  /* 0x00000005060085a7 */ /* 0x000e64000800007f */
[----:B-1----:R-:W-:Y:S05]  /*8d30*/  @!P0 BRA `(.L_x_175) ;  /* 0xfffffffc00f08947 */ /* 0x002fea000383ffff */
[----:B------:R-:W-:Y:S05]  /*8d40*/  BRA `(.L_x_198) ;  /* 0xfffffff8002c7947 */ /* 0x000fea000383ffff */
.L_x_176:
[----:B0-----:R0:W1:Y:S02]  /*8d50*/  SYNCS.PHASECHK.TRANS64.TRYWAIT P0, [R9+URZ], R4 ;  /* 0x00000004090075a7 */ /* 0x001064000800017f */
[----:B-1----:R-:W-:Y:S05]  /*8d60*/  @!P0 NANOSLEEP.SYNCS 0x989680 ;  /* 0x009896800000895d */ /* 0x002fea0003900000 */
[----:B------:R-:W1:Y:S02]  /*8d70*/  @!P0 SYNCS.PHASECHK.TRANS64 P0, [R9+URZ], R4 ;  /* 0x00000004090085a7 */ /* 0x000e64000800007f */
[----:B-1----:R-:W-:Y:S05]  /*8d80*/  @!P0 BRA `(.L_x_176) ;  /* 0xfffffffc00f08947 */ /* 0x002fea000383ffff */
[----:B------:R-:W-:Y:S05]  /*8d90*/  BRA `(.L_x_199) ;  /* 0xfffffff8003c7947 */ /* 0x000fea000383ffff */
.L_x_177:
[----:B0-----:R0:W1:Y:S02]  /*8da0*/  SYNCS.PHASECHK.TRANS64.TRYWAIT P0, [R6+URZ], R5 ;  /* 0x00000005060075a7 */ /* 0x001064000800017f */
[----:B-1----:R-:W-:Y:S05]  /*8db0*/  @!P0 NANOSLEEP.SYNCS 0x989680 ;  /* 0x009896800000895d */ /* 0x002fea0003900000 */
[----:B------:R-:W1:Y:S02]  /*8dc0*/  @!P0 SYNCS.PHASECHK.TRANS64 P0, [R6+URZ], R5 ;  /* 0x00000005060085a7 */ /* 0x000e64000800007f */
[----:B-1----:R-:W-:Y:S05]  /*8dd0*/  @!P0 BRA `(.L_x_177) ;  /* 0xfffffffc00f08947 */ /* 0x002fea000383ffff */
[----:B------:R-:W-:Y:S05]  /*8de0*/  BRA `(.L_x_200) ;  /* 0xfffffff800447947 */ /* 0x000fea000383ffff */
.L_x_201:
[----:B------:R-:W-:-:S00]  /*8df0*/  BRA `(.L_x_201) ;  /* 0xfffffffc00fc7947 */ /* 0x000fc0000383ffff */
[----:B------:R-:W-:-:S00]  /*8e00*/  NOP ;  /* 0x0000000000007918 */ /* 0x000fc00000000000 */
[----:B------:R-:W-:-:S00]  /*8e10*/  NOP ;  /* 0x0000000000007918 */ /* 0x000fc00000000000 */
[----:B------:R-:W-:-:S00]  /*8e20*/  NOP ;  /* 0x0000000000007918 */ /* 0x000fc00000000000 */
[----:B------:R-:W-:-:S00]  /*8e30*/  NOP ;  /* 0x0000000000007918 */ /* 0x000fc00000000000 */
[----:B------:R-:W-:-:S00]  /*8e40*/  NOP ;  /* 0x0000000000007918 */ /* 0x000fc00000000000 */
[----:B------:R-:W-:-:S00]  /*8e50*/  NOP ;  /* 0x0000000000007918 */ /* 0x000fc00000000000 */
[----:B------:R-:W-:-:S00]  /*8e60*/  NOP ;  /* 0x0000000000007918 */ /* 0x000fc00000000000 */
[----:B------:R-:W-:-:S00]  /*8e70*/  NOP ;  /* 0x0000000000007918 */ /* 0x000fc00000000000 */
.L_x_202:


//--------------------- .nv.shared._ZN7cutlass13device_kernelINS_4gemm6kernel13GemmUniversalIN4cute5tupleIJiiiiEEENS1_10collective13CollectiveMmaINS1_40MainloopSm90TmaGmmaWarpSpecializedSparseILi16ENS5_IJNS4_1CILi1EEESB_SB_EEENS1_35KernelTmaWarpSpecializedCooperativeEEENS5_IJNSA_ILi256EEENSA_ILi64EEESG_EEEaNS5_IJNS4_6LayoutINS5_IJiNS5_IJNSA_ILi2EEEiEEEiEEENS5_IJlNS5_IJSB_SJ_EEElEEEEENSI_INS5_IJNS5_IJSG_iEEESP_iEEENS5_IJNS5_IJSG_NSA_ILi4096EEEEEENS5_IJSB_lEEElEEEEEEEEaNS5_IJlSB_lEEENS4_8TiledMMAINS4_8MMA_AtomIJNS4_4SM904GMMA6SPARSE27GMMA_64x64x64_S32S8S8_SS_TNILNS11_9SparseSelE0EEEEEENSI_INS5_IJSJ_SB_SB_EEENS5_IJSB_NSA_ILi0EEES18_EEEEENS5_IJNS4_10UnderscoreES1B_S1B_EEEEENS4_13SM90_TMA_LOADENS4_14ComposedLayoutINS4_7SwizzleILi1ELi4ELi3EEENS4_25smem_sparse_ptr_flag_bitsILi2ELi8EEENSI_INS5_IJNS5_IJSB_NSA_ILi8EEEEEENS5_IJSJ_NSA_ILi32EEEEEEEEENS5_IJNS5_IJS18_SG_EEESM_EEEEEEEvNS4_8identityES1E_NS1F_INS1G_ILi2ELi4ELi3EEENS4_18smem_ptr_flag_bitsILi8EEENSI_INS5_IJS1K_SG_EEENS5_IJSG_SB_EEEEEEEvS1T_EENS_8epilogue10collective6detail29Sm90TmaWarpSpecializedAdapterINS23_15DefaultEpilogueIiNS5_IJSB_llEEES27_NS22_6thread17LinearCombinationIiLi1EiiLNS28_9ScaleType4KindE0ELNS_15FloatRoundStyleE2EiEENS1_15EpilogueDefaultEEEEEvvEEEEvNT_6ParamsE --------------------------
	.section	.nv.shared._ZN7cutlass13device_kernelINS_4gemm6kernel13GemmUniversalIN4cute5tupleIJiiiiEEENS1_10collective13CollectiveMmaINS1_40MainloopSm90TmaGmmaWarpSpecializedSparseILi16ENS5_IJNS4_1CILi1EEESB_SB_EEENS1_35KernelTmaWarpSpecializedCooperativeEEENS5_IJNSA_ILi256EEENSA_ILi64EEESG_EEEaNS5_IJNS4_6LayoutINS5_IJiNS5_IJNSA_ILi2EEEiEEEiEEENS5_IJlNS5_IJSB_SJ_EEElEEEEENSI_INS5_IJNS5_IJSG_iEEESP_iEEENS5_IJNS5_IJSG_NSA_ILi4096EEEEEENS5_IJSB_lEEElEEEEEEEEaNS5_IJlSB_lEEENS4_8TiledMMAINS4_8MMA_AtomIJNS4_4SM904GMMA6SPARSE27GMMA_64x64x64_S32S8S8_SS_TNILNS11_9SparseSelE0EEEEEENSI_INS5_IJSJ_SB_SB_EEENS5_IJSB_NSA_ILi0EEES18_EEEEENS5_IJNS4_10UnderscoreES1B_S1B_EEEEENS4_13SM90_TMA_LOADENS4_14ComposedLayoutINS4_7SwizzleILi1ELi4ELi3EEENS4_25smem_sparse_ptr_flag_bitsILi2ELi8EEENSI_INS5_IJNS5_IJSB_NSA_ILi8EEEEEENS5_IJSJ_NSA_ILi32EEEEEEEEENS5_IJNS5_IJS18_SG_EEESM_EEEEEEEvNS4_8identityES1E_NS1F_INS1G_ILi2ELi4ELi3EEENS4_18smem_ptr_flag_bitsILi8EEENSI_INS5_IJS1K_SG_EEENS5_IJSG_SB_EEEEEEEvS1T_EENS_8epilogue10collective6detail29Sm90TmaWarpSpecializedAdapterINS23_15DefaultEpilogueIiNS5_IJSB_llEEES27_NS22_6thread17LinearCombinationIiLi1EiiLNS28_9ScaleType4KindE0ELNS_15FloatRoundStyleE2EiEENS1_15EpilogueDefaultEEEEEvvEEEEvNT_6ParamsE,"aw",@nobits
	.sectionflags	@""
	.align	16
	.zero		1024


//--------------------- .nv.shared.reserved.0     --------------------------
	.section	.nv.shared.reserved.0,"aw",@nobits
	.weak		__nv_reservedSMEM_offset_0_alias
	.size		__nv_reservedSMEM_offset_0_alias, 0, 0
	.other		__nv_reservedSMEM_offset_0_alias,@"STO_CUDA_RESERVED_SHARED STV_DEFAULT"
__nv_reservedSMEM_offset_0_alias:
	.zero		0


//--------------------- .nv.global                --------------------------
	.section	.nv.global,"aw",@nobits
.nv.global:
	.type		_ZN39_INTERNAL_e482656b_4_k_cu_819852cb_27874cute1_E,@object
	.size		_ZN39_INTERNAL_e482656b_4_k_cu_819852cb_27874cute1_E,(_ZN39_INTERNAL_e482656b_4_k_cu_819852cb_27874cuda3std3__45__cpo6cbeginE - _ZN39_INTERNAL_e482656b_4_k_cu_819852cb_27874cute1_E)
_ZN39_INTERNAL_e482656b_4_k_cu_819852cb_27874cute1_E:
	.zero		1
	.type		_ZN39_INTERNAL_e482656b_4_k_cu_819852cb_27874cuda3std3__45__cpo6cbeginE,@object
	.size		_ZN39_INTERNAL_e482656b_4_k_cu_819852cb_27874cuda3std3__45__cpo6cbeginE,(_ZN39_INTERNAL_e482656b_4_k_cu_819852cb_27874cuda3std3__48in_placeE - _ZN39_INTERNAL_e482656b_4_k_cu_819852cb_27874cuda3std3__45__cpo6cbeginE)
_ZN39_INTERNAL_e482656b_4_k_cu_819852cb_27874cuda3std3__45__cpo6cbeginE:
	.zero		1
	.type		_ZN39_INTERNAL_e482656b_4_k_cu_819852cb_27874cuda3std3__48in_placeE,@object
	.size		_ZN39_INTERNAL_e482656b_4_k_cu_819852cb_27874cuda3std3__48in_placeE,(_ZN39_INTERNAL_e482656b_4_k_cu_819852cb_27874cuda3std6ranges3__45__cpo9iter_moveE - _ZN39_INTERNAL_e482656b_4_k_cu_819852cb_27874cuda3std3__48in_placeE)
_ZN39_INTERNAL_e482656b_4_k_cu_819852cb_27874cuda3std3__48in_placeE:
	.zero		1
	.type		_ZN39_INTERNAL_e482656b_4_k_cu_819852cb_27874cuda3std6ranges3__45__cpo9iter_moveE,@object
	.size		_ZN39_INTERNAL_e482656b_4_k_cu_819852cb_27874cuda3std6ranges3__45__cpo9iter_moveE,(_ZN39_INTERNAL_e482656b_4_k_cu_819852cb_27874cuda3std3__45__cpo5beginE - _ZN39_INTERNAL_e482656b_4_k_cu_819852cb_27874cuda3std6ranges3__45__cpo9iter_moveE)
_ZN39_INTERNAL_e482656b_4_k_cu_819852cb_27874cuda3std6ranges3__45__cpo9iter_moveE:
	.zero		1
	.type		_ZN39_INTERNAL_e482656b_4_k_cu_819852cb_27874cuda3std3__45__cpo5beginE,@object
	.size		_ZN39_INTERNAL_e482656b_4_k_cu_819852cb_27874cuda3std3__45__cpo5beginE,(_ZN39_INTERNAL_e482656b_4_k_cu_819852cb_27874cuda3std3__441_GLOBAL__N__e482656b_4_k_cu_819852cb_27876ignoreE - _ZN39_INTERNAL_e482656b_4_k_cu_819852cb_27874cuda3std3__45__cpo5beginE)
_ZN39_INTERNAL_e482656b_4_k_cu_819852cb_27874cuda3std3__45__cpo5beginE:
	.zero		1
	.type		_ZN39_INTERNAL_e482656b_4_k_cu_819852cb_27874cuda3std3__441_GLOBAL__N__e482656b_4_k_cu_819852cb_27876ignoreE,@object
	.size		_ZN39_INTERNAL_e482656b_4_k_cu_819852cb_27874cuda3std3__441_GLOBAL__N__e482656b_4_k_cu_819852cb_27876ignoreE,(_ZN39_INTERNAL_e482656b_4_k_cu_819852cb_27874cute7productE - _ZN39_INTERNAL_e482656b_4_k_cu_819852cb_27874cuda3std3__441_GLOBAL__N__e482656b_4_k_cu_819852cb_27876ignoreE)
_ZN39_INTERNAL_e482656b_4_k_cu_819852cb_27874cuda3std3__441_GLOBAL__N__e482656b_4_k_cu_819852cb_27876ignoreE:
	.zero		1
	.type		_ZN39_INTERNAL_e482656b_4_k_cu_819852cb_27874cute7productE,@object
	.size		_ZN39_INTERNAL_e482656b_4_k_cu_819852cb_27874cute7productE,(_ZN39_INTERNAL_e482656b_4_k_cu_819852cb_27874cuda3std3__45__cpo3endE - _ZN39_INTERNAL_e482656b_4_k_cu_819852cb_27874cute7productE)
_ZN39_INTERNAL_e482656b_4_k_cu_819852cb_27874cute7productE:
	.zero		1
	.type		_ZN39_INTERNAL_e482656b_4_k_cu_819852cb_27874cuda3std3__45__cpo3endE,@object
	.size		_ZN39_INTERNAL_e482656b_4_k_cu_819852cb_27874cuda3std3__45__cpo3endE,(_ZN39_INTERNAL_e482656b_4_k_cu_819852cb_27874cuda3std3__419piecewise_constructE - _ZN39_INTERNAL_e482656b_4_k_cu_819852cb_27874cuda3std3__45__cpo3endE)
_ZN39_INTERNAL_e482656b_4_k_cu_819852cb_27874cuda3std3__45__cpo3endE:
	.zero		1
	.type		_ZN39_INTERNAL_e482656b_4_k_cu_819852cb_27874cuda3std3__419piecewise_constructE,@object
	.size		_ZN39_INTERNAL_e482656b_4_k_cu_819852cb_27874cuda3std3__419piecewise_constructE,(_ZN39_INTERNAL_e482656b_4_k_cu_819852cb_27874cuda3std3__45__cpo4cendE - _ZN39_INTERNAL_e482656b_4_k_cu_819852cb_27874cuda3std3__419piecewise_constructE)
_ZN39_INTERNAL_e482656b_4_k_cu_819852cb_27874cuda3std3__419piecewise_constructE:
	.zero		1
	.type		_ZN39_INTERNAL_e482656b_4_k_cu_819852cb_27874cuda3std3__45__cpo4cendE,@object
	.size		_ZN39_INTERNAL_e482656b_4_k_cu_819852cb_27874cuda3std3__45__cpo4cendE,(_ZN39_INTERNAL_e482656b_4_k_cu_819852cb_27874cuda3std6ranges3__45__cpo4swapE - _ZN39_INTERNAL_e482656b_4_k_cu_819852cb_27874cuda3std3__45__cpo4cendE)
_ZN39_INTERNAL_e482656b_4_k_cu_819852cb_27874cuda3std3__45__cpo4cendE:
	.zero		1
	.type		_ZN39_INTERNAL_e482656b_4_k_cu_819852cb_27874cuda3std6ranges3__45__cpo4swapE,@object
	.size		_ZN39_INTERNAL_e482656b_4_k_cu_819852cb_27874cuda3std6ranges3__45__cpo4swapE,(.L_7 - _ZN39_INTERNAL_e482656b_4_k_cu_819852cb_27874cuda3std6ranges3__45__cpo4swapE)
_ZN39_INTERNAL_e482656b_4_k_cu_819852cb_27874cuda3std6ranges3__45__cpo4swapE:
	.zero		1
.L_7:


//--------------------- .nv.constant0._ZN7cutlass13device_kernelINS_4gemm6kernel13GemmUniversalIN4cute5tupleIJiiiiEEENS1_10collective13CollectiveMmaINS1_40MainloopSm90TmaGmmaWarpSpecializedSparseILi16ENS5_IJNS4_1CILi1EEESB_SB_EEENS1_35KernelTmaWarpSpecializedCooperativeEEENS5_IJNSA_ILi256EEENSA_ILi64EEESG_EEEaNS5_IJNS4_6LayoutINS5_IJiNS5_IJNSA_ILi2EEEiEEEiEEENS5_IJlNS5_IJSB_SJ_EEElEEEEENSI_INS5_IJNS5_IJSG_iEEESP_iEEENS5_IJNS5_IJSG_NSA_ILi4096EEEEEENS5_IJSB_lEEElEEEEEEEEaNS5_IJlSB_lEEENS4_8TiledMMAINS4_8MMA_AtomIJNS4_4SM904GMMA6SPARSE27GMMA_64x64x64_S32S8S8_SS_TNILNS11_9SparseSelE0EEEEEENSI_INS5_IJSJ_SB_SB_EEENS5_IJSB_NSA_ILi0EEES18_EEEEENS5_IJNS4_10UnderscoreES1B_S1B_EEEEENS4_13SM90_TMA_LOADENS4_14ComposedLayoutINS4_7SwizzleILi1ELi4ELi3EEENS4_25smem_sparse_ptr_flag_bitsILi2ELi8EEENSI_INS5_IJNS5_IJSB_NSA_ILi8EEEEEENS5_IJSJ_NSA_ILi32EEEEEEEEENS5_IJNS5_IJS18_SG_EEESM_EEEEEEEvNS4_8identityES1E_NS1F_INS1G_ILi2ELi4ELi3EEENS4_18smem_ptr_flag_bitsILi8EEENSI_INS5_IJS1K_SG_EEENS5_IJSG_SB_EEEEEEEvS1T_EENS_8epilogue10collective6detail29Sm90TmaWarpSpecializedAdapterINS23_15DefaultEpilogueIiNS5_IJSB_llEEES27_NS22_6thread17LinearCombinationIiLi1EiiLNS28_9ScaleType4KindE0ELNS_15FloatRoundStyleE2EiEENS1_15EpilogueDefaultEEEEEvvEEEEvNT_6ParamsE --------------------------
	.section	.nv.constant0._ZN7cutlass13device_kernelINS_4gemm6kernel13GemmUniversalIN4cute5tupleIJiiiiEEENS1_10collective13CollectiveMmaINS1_40MainloopSm90TmaGmmaWarpSpecializedSparseILi16ENS5_IJNS4_1CILi1EEESB_SB_EEENS1_35KernelTmaWarpSpecializedCooperativeEEENS5_IJNSA_ILi256EEENSA_ILi64EEESG_EEEaNS5_IJNS4_6LayoutINS5_IJiNS5_IJNSA_ILi2EEEiEEEiEEENS5_IJlNS5_IJSB_SJ_EEElEEEEENSI_INS5_IJNS5_IJSG_iEEESP_iEEENS5_IJNS5_IJSG_NSA_ILi4096EEEEEENS5_IJSB_lEEElEEEEEEEEaNS5_IJlSB_lEEENS4_8TiledMMAINS4_8MMA_AtomIJNS4_4SM904GMMA6SPARSE27GMMA_64x64x64_S32S8S8_SS_TNILNS11_9SparseSelE0EEEEEENSI_INS5_IJSJ_SB_SB_EEENS5_IJSB_NSA_ILi0EEES18_EEEEENS5_IJNS4_10UnderscoreES1B_S1B_EEEEENS4_13SM90_TMA_LOADENS4_14ComposedLayoutINS4_7SwizzleILi1ELi4ELi3EEENS4_25smem_sparse_ptr_flag_bitsILi2ELi8EEENSI_INS5_IJNS5_IJSB_NSA_ILi8EEEEEENS5_IJSJ_NSA_ILi32EEEEEEEEENS5_IJNS5_IJS18_SG_EEESM_EEEEEEEvNS4_8identityES1E_NS1F_INS1G_ILi2ELi4ELi3EEENS4_18smem_ptr_flag_bitsILi8EEENSI_INS5_IJS1K_SG_EEENS5_IJSG_SB_EEEEEEEvS1T_EENS_8epilogue10collective6detail29Sm90TmaWarpSpecializedAdapterINS23_15DefaultEpilogueIiNS5_IJSB_llEEES27_NS22_6thread17LinearCombinationIiLi1EiiLNS28_9ScaleType4KindE0ELNS_15FloatRoundStyleE2EiEENS1_15EpilogueDefaultEEEEEvvEEEEvNT_6ParamsE,"a",@progbits
	.sectionflags	@""
	.align	4
.nv.constant0._ZN7cutlass13device_kernelINS_4gemm6kernel13GemmUniversalIN4cute5tupleIJiiiiEEENS1_10collective13CollectiveMmaINS1_40MainloopSm90TmaGmmaWarpSpecializedSparseILi16ENS5_IJNS4_1CILi1EEESB_SB_EEENS1_35KernelTmaWarpSpecializedCooperativeEEENS5_IJNSA_ILi256EEENSA_ILi64EEESG_EEEaNS5_IJNS4_6LayoutINS5_IJiNS5_IJNSA_ILi2EEEiEEEiEEENS5_IJlNS5_IJSB_SJ_EEElEEEEENSI_INS5_IJNS5_IJSG_iEEESP_iEEENS5_IJNS5_IJSG_NSA_ILi4096EEEEEENS5_IJSB_lEEElEEEEEEEEaNS5_IJlSB_lEEENS4_8TiledMMAINS4_8MMA_AtomIJNS4_4SM904GMMA6SPARSE27GMMA_64x64x64_S32S8S8_SS_TNILNS11_9SparseSelE0EEEEEENSI_INS5_IJSJ_SB_SB_EEENS5_IJSB_NSA_ILi0EEES18_EEEEENS5_IJNS4_10UnderscoreES1B_S1B_EEEEENS4_13SM90_TMA_LOADENS4_14ComposedLayoutINS4_7SwizzleILi1ELi4ELi3EEENS4_25smem_sparse_ptr_flag_bitsILi2ELi8EEENSI_INS5_IJNS5_IJSB_NSA_ILi8EEEEEENS5_IJSJ_NSA_ILi32EEEEEEEEENS5_IJNS5_IJS18_SG_EEESM_EEEEEEEvNS4_8identityES1E_NS1F_INS1G_ILi2ELi4ELi3EEENS4_18smem_ptr_flag_bitsILi8EEENSI_INS5_IJS1K_SG_EEENS5_IJSG_SB_EEEEEEEvS1T_EENS_8epilogue10collective6detail29Sm90TmaWarpSpecializedAdapterINS23_15DefaultEpilogueIiNS5_IJSB_llEEES27_NS22_6thread17LinearCombinationIiLi1EiiLNS28_9ScaleType4KindE0ELNS_15FloatRoundStyleE2EiEENS1_15EpilogueDefaultEEEEEvvEEEEvNT_6ParamsE:
	.zero		1920


//--------------------- SYMBOLS --------------------------

	.type		.nv.reservedSmem.offset0,@object
	.size		.nv.reservedSmem.offset0,0x4
